	.target	sm_90a

	.elftype	@"ET_EXEC"


//--------------------- .note.nv.tkinfo           --------------------------
	.section	.note.nv.tkinfo,"",@"SHT_NOTE"
	.sectionflags	@"SHF_NOTE_NV_TKINFO"
	.tkinfo
        /*0018*/ 	.word	0x00000002
        /*0030*/ 	.string	""
        /*0030*/ 	.string	"ptxas"
        /*0030*/ 	.string	"Cuda compilation tools, release 13.0, V13.0.88"
        /*0030*/ 	.string	"Build cuda_13.0.r13.0/compiler.36424714_0"
        /*0030*/ 	.string	"-arch sm_90a -m 64 "



//--------------------- .note.nv.cuinfo           --------------------------
	.section	.note.nv.cuinfo,"",@"SHT_NOTE"
	.sectionflags	@"SHF_NOTE_NV_CUINFO"
        /*0018*/ 	.short	0x0002
        /*001a*/ 	.short	0x005a
        /*001c*/ 	.short	0x0082
	.zero		2


//--------------------- .nv.info                  --------------------------
	.section	.nv.info,"",@"SHT_CUDA_INFO"
	.align	4


	//----- nvinfo : EIATTR_REGCOUNT
	.align		4
        /*0000*/ 	.byte	0x04, 0x2f
        /*0002*/ 	.short	(.L_15 - .L_14)
	.align		4
.L_14:
        /*0004*/ 	.word	index@(_ZN7cutlass13device_kernelINS_4gemm6kernel13GemmUniversalIN4cute5tupleIJiiiiEEENS1_10collective13CollectiveMmaINS1_34MainloopSm90TmaGmmaWarpSpecializedILi2ENS5_IJNS4_1CILi1EEESB_SB_EEENS1_32KernelTmaWarpSpecializedPingpongEEENS5_IJNSA_ILi64EEENSA_ILi128EEENSA_ILi32EEEEEENS_10bfloat16_tENS5_IJlSB_lEEESJ_SK_NS4_8TiledMMAINS4_8MMA_AtomIJNS4_4SM904GMMA28MMA_64x128x16_F32BF16BF16_SSILNSO_5MajorE0ELSQ_0ELNSO_7ScaleInE1ELSR_1EEEEEENS4_6LayoutISC_NS5_IJNSA_ILi0EEESV_SV_EEEEENS5_IJNS4_10UnderscoreESY_SY_EEEEENS4_13SM90_TMA_LOADENS4_14ComposedLayoutINS4_7SwizzleILi2ELi4ELi3EEENS4_18smem_ptr_flag_bitsILi16EEENSU_INS5_IJNSA_ILi8EEESH_EEENS5_IJSH_SB_EEEEEEEvNS4_8identityES11_S1B_vS1C_EENS_8epilogue10collective6detail29Sm90TmaWarpSpecializedAdapterINS1F_15DefaultEpilogueISJ_SK_SK_NS1E_6thread17LinearCombinationISJ_Li1EffLNS1J_9ScaleType4KindE0ELNS_15FloatRoundStyleE2ESJ_EENS1_15EpilogueDefaultEEEEEvvEEEEvNT_6ParamsE)
        /*0008*/ 	.word	0x000000a8


	//----- nvinfo : EIATTR_FRAME_SIZE
	.align		4
.L_15:
        /*000c*/ 	.byte	0x04, 0x11
        /*000e*/ 	.short	(.L_17 - .L_16)
	.align		4
.L_16:
        /*0010*/ 	.word	index@(_ZN7cutlass13device_kernelINS_4gemm6kernel13GemmUniversalIN4cute5tupleIJiiiiEEENS1_10collective13CollectiveMmaINS1_34MainloopSm90TmaGmmaWarpSpecializedILi2ENS5_IJNS4_1CILi1EEESB_SB_EEENS1_32KernelTmaWarpSpecializedPingpongEEENS5_IJNSA_ILi64EEENSA_ILi128EEENSA_ILi32EEEEEENS_10bfloat16_tENS5_IJlSB_lEEESJ_SK_NS4_8TiledMMAINS4_8MMA_AtomIJNS4_4SM904GMMA28MMA_64x128x16_F32BF16BF16_SSILNSO_5MajorE0ELSQ_0ELNSO_7ScaleInE1ELSR_1EEEEEENS4_6LayoutISC_NS5_IJNSA_ILi0EEESV_SV_EEEEENS5_IJNS4_10UnderscoreESY_SY_EEEEENS4_13SM90_TMA_LOADENS4_14ComposedLayoutINS4_7SwizzleILi2ELi4ELi3EEENS4_18smem_ptr_flag_bitsILi16EEENSU_INS5_IJNSA_ILi8EEESH_EEENS5_IJSH_SB_EEEEEEEvNS4_8identityES11_S1B_vS1C_EENS_8epilogue10collective6detail29Sm90TmaWarpSpecializedAdapterINS1F_15DefaultEpilogueISJ_SK_SK_NS1E_6thread17LinearCombinationISJ_Li1EffLNS1J_9ScaleType4KindE0ELNS_15FloatRoundStyleE2ESJ_EENS1_15EpilogueDefaultEEEEEvvEEEEvNT_6ParamsE)
        /*0014*/ 	.word	0x00000000


	//----- nvinfo : EIATTR_MIN_STACK_SIZE
	.align		4
.L_17:
        /*0018*/ 	.byte	0x04, 0x12
        /*001a*/ 	.short	(.L_19 - .L_18)
	.align		4
.L_18:
        /*001c*/ 	.word	index@(_ZN7cutlass13device_kernelINS_4gemm6kernel13GemmUniversalIN4cute5tupleIJiiiiEEENS1_10collective13CollectiveMmaINS1_34MainloopSm90TmaGmmaWarpSpecializedILi2ENS5_IJNS4_1CILi1EEESB_SB_EEENS1_32KernelTmaWarpSpecializedPingpongEEENS5_IJNSA_ILi64EEENSA_ILi128EEENSA_ILi32EEEEEENS_10bfloat16_tENS5_IJlSB_lEEESJ_SK_NS4_8TiledMMAINS4_8MMA_AtomIJNS4_4SM904GMMA28MMA_64x128x16_F32BF16BF16_SSILNSO_5MajorE0ELSQ_0ELNSO_7ScaleInE1ELSR_1EEEEEENS4_6LayoutISC_NS5_IJNSA_ILi0EEESV_SV_EEEEENS5_IJNS4_10UnderscoreESY_SY_EEEEENS4_13SM90_TMA_LOADENS4_14ComposedLayoutINS4_7SwizzleILi2ELi4ELi3EEENS4_18smem_ptr_flag_bitsILi16EEENSU_INS5_IJNSA_ILi8EEESH_EEENS5_IJSH_SB_EEEEEEEvNS4_8identityES11_S1B_vS1C_EENS_8epilogue10collective6detail29Sm90TmaWarpSpecializedAdapterINS1F_15DefaultEpilogueISJ_SK_SK_NS1E_6thread17LinearCombinationISJ_Li1EffLNS1J_9ScaleType4KindE0ELNS_15FloatRoundStyleE2ESJ_EENS1_15EpilogueDefaultEEEEEvvEEEEvNT_6ParamsE)
        /*0020*/ 	.word	0x00000000
.L_19:


//--------------------- .nv.compat                --------------------------
	.section	.nv.compat,"",@"SHT_CUDA_COMPAT_INFO"
	.align	4
        /*0000*/ 	.byte	0x02, 0x09, 0x01, 0x00, 0x02, 0x02, 0x04, 0x00, 0x02, 0x05, 0x05, 0x00, 0x03, 0x07, 0x01, 0x01
        /*0010*/ 	.byte	0x02, 0x03, 0x01, 0x00, 0x02, 0x06, 0x01, 0x00, 0x04, 0x0b, 0x08, 0x00, 0x00, 0x00, 0x00, 0x00
        /*0020*/ 	.byte	0x00, 0x00, 0x00, 0x00


//--------------------- .nv.info._ZN7cutlass13device_kernelINS_4gemm6kernel13GemmUniversalIN4cute5tupleIJiiiiEEENS1_10collective13CollectiveMmaINS1_34MainloopSm90TmaGmmaWarpSpecializedILi2ENS5_IJNS4_1CILi1EEESB_SB_EEENS1_32KernelTmaWarpSpecializedPingpongEEENS5_IJNSA_ILi64EEENSA_ILi128EEENSA_ILi32EEEEEENS_10bfloat16_tENS5_IJlSB_lEEESJ_SK_NS4_8TiledMMAINS4_8MMA_AtomIJNS4_4SM904GMMA28MMA_64x128x16_F32BF16BF16_SSILNSO_5MajorE0ELSQ_0ELNSO_7ScaleInE1ELSR_1EEEEEENS4_6LayoutISC_NS5_IJNSA_ILi0EEESV_SV_EEEEENS5_IJNS4_10UnderscoreESY_SY_EEEEENS4_13SM90_TMA_LOADENS4_14ComposedLayoutINS4_7SwizzleILi2ELi4ELi3EEENS4_18smem_ptr_flag_bitsILi16EEENSU_INS5_IJNSA_ILi8EEESH_EEENS5_IJSH_SB_EEEEEEEvNS4_8identityES11_S1B_vS1C_EENS_8epilogue10collective6detail29Sm90TmaWarpSpecializedAdapterINS1F_15DefaultEpilogueISJ_SK_SK_NS1E_6thread17LinearCombinationISJ_Li1EffLNS1J_9ScaleType4KindE0ELNS_15FloatRoundStyleE2ESJ_EENS1_15EpilogueDefaultEEEEEvvEEEEvNT_6ParamsE --------------------------
	.section	.nv.info._ZN7cutlass13device_kernelINS_4gemm6kernel13GemmUniversalIN4cute5tupleIJiiiiEEENS1_10collective13CollectiveMmaINS1_34MainloopSm90TmaGmmaWarpSpecializedILi2ENS5_IJNS4_1CILi1EEESB_SB_EEENS1_32KernelTmaWarpSpecializedPingpongEEENS5_IJNSA_ILi64EEENSA_ILi128EEENSA_ILi32EEEEEENS_10bfloat16_tENS5_IJlSB_lEEESJ_SK_NS4_8TiledMMAINS4_8MMA_AtomIJNS4_4SM904GMMA28MMA_64x128x16_F32BF16BF16_SSILNSO_5MajorE0ELSQ_0ELNSO_7ScaleInE1ELSR_1EEEEEENS4_6LayoutISC_NS5_IJNSA_ILi0EEESV_SV_EEEEENS5_IJNS4_10UnderscoreESY_SY_EEEEENS4_13SM90_TMA_LOADENS4_14ComposedLayoutINS4_7SwizzleILi2ELi4ELi3EEENS4_18smem_ptr_flag_bitsILi16EEENSU_INS5_IJNSA_ILi8EEESH_EEENS5_IJSH_SB_EEEEEEEvNS4_8identityES11_S1B_vS1C_EENS_8epilogue10collective6detail29Sm90TmaWarpSpecializedAdapterINS1F_15DefaultEpilogueISJ_SK_SK_NS1E_6thread17LinearCombinationISJ_Li1EffLNS1J_9ScaleType4KindE0ELNS_15FloatRoundStyleE2ESJ_EENS1_15EpilogueDefaultEEEEEvvEEEEvNT_6ParamsE,"",@"SHT_CUDA_INFO"
	.sectionflags	@""
	.align	4


	//----- nvinfo : EIATTR_CUDA_API_VERSION
	.align		4
        /*0000*/ 	.byte	0x04, 0x37
        /*0002*/ 	.short	(.L_21 - .L_20)
.L_20:
        /*0004*/ 	.word	0x00000082


	//----- nvinfo : EIATTR_KPARAM_INFO
	.align		4
.L_21:
        /*0008*/ 	.byte	0x04, 0x17
        /*000a*/ 	.short	(.L_23 - .L_22)
.L_22:
        /*000c*/ 	.word	0x00000000
        /*0010*/ 	.short	0x0000
        /*0012*/ 	.short	0x0070
        /*0014*/ 	.byte	0x00, 0xf0, 0x01, 0x10


	//----- nvinfo : EIATTR_SPARSE_MMA_MASK
	.align		4
.L_23:
        /*0018*/ 	.byte	0x03, 0x50
        /*001a*/ 	.short	0x0000


	//----- nvinfo : EIATTR_MAXREG_COUNT
	.align		4
        /*001c*/ 	.byte	0x03, 0x1b
        /*001e*/ 	.short	0x00a8


	//----- nvinfo : EIATTR_NUM_BARRIERS
	.align		4
        /*0020*/ 	.byte	0x02, 0x4c
        /*0022*/ 	.byte	0x01
	.zero		1


	//----- nvinfo : EIATTR_EXTERNS
	.align		4
        /*0024*/ 	.byte	0x04, 0x0f
        /*0026*/ 	.short	(.L_25 - .L_24)


	//   ....[0]....
	.align		4
.L_24:
        /*0028*/ 	.word	index@(__assertfail)


	//----- nvinfo : EIATTR_MERCURY_ISA_VERSION
	.align		4
.L_25:
        /*002c*/ 	.byte	0x03, 0x5f
        /*002e*/ 	.short	0x0101


	//----- nvinfo : EIATTR_INT_WARP_WIDE_INSTR_OFFSETS
	.align		4
        /*0030*/ 	.byte	0x04, 0x31
        /*0032*/ 	.short	(.L_27 - .L_26)


	//   ....[0]....
.L_26:
        /*0034*/ 	.word	0x00000430


	//   ....[1]....
        /*0038*/ 	.word	0x00000450


	//   ....[2]....
        /*003c*/ 	.word	0x000004d0


	//   ....[3]....
        /*0040*/ 	.word	0x000004e0


	//   ....[4]....
        /*0044*/ 	.word	0x000004f0


	//   ....[5]....
        /*0048*/ 	.word	0x00000510


	//   ....[6]....
        /*004c*/ 	.word	0x00000570


	//   ....[7]....
        /*0050*/ 	.word	0x00000590


	//----- nvinfo : EIATTR_COOP_GROUP_MASK_REGIDS
	.align		4
.L_27:
        /*0054*/ 	.byte	0x04, 0x29
        /*0056*/ 	.short	(.L_29 - .L_28)


	//   ....[0]....
.L_28:
        /*0058*/ 	.word	0xffffffff


	//   ....[1]....
        /*005c*/ 	.word	0xffffffff


	//   ....[2]....
        /*0060*/ 	.word	0xffffffff


	//   ....[3]....
        /*0064*/ 	.word	0xffffffff


	//   ....[4]....
        /*0068*/ 	.word	0xffffffff


	//   ....[5]....
        /*006c*/ 	.word	0xffffffff


	//----- nvinfo : EIATTR_COOP_GROUP_INSTR_OFFSETS
	.align		4
.L_29:
        /*0070*/ 	.byte	0x04, 0x28
        /*0072*/ 	.short	(.L_31 - .L_30)


	//   ....[0]....
.L_30:
        /*0074*/ 	.word	0x00000050


	//   ....[1]....
        /*0078*/ 	.word	0x00000080


	//   ....[2]....
        /*007c*/ 	.word	0x00000180


	//   ....[3]....
        /*0080*/ 	.word	0x00000350


	//   ....[4]....
        /*0084*/ 	.word	0x00000390


	//   ....[5]....
        /*0088*/ 	.word	0x000003d0


	//----- nvinfo : EIATTR_REG_RECONFIG
	.align		4
.L_31:
        /*008c*/ 	.byte	0x01, 0x54
	.zero		2


	//----- nvinfo : EIATTR_SYSCALL_OFFSETS
	.align		4
        /*0090*/ 	.byte	0x04, 0x46
        /*0092*/ 	.short	(.L_33 - .L_32)


	//   ....[0]....
.L_32:
        /*0094*/ 	.word	0x000016d0


	//----- nvinfo : EIATTR_MBARRIER_INSTR_OFFSETS
	.align		4
.L_33:
        /*0098*/ 	.byte	0x04, 0x39
        /*009a*/ 	.short	(.L_35 - .L_34)


	//   ....[0]....
.L_34:
        /*009c*/ 	.word	0x00000300
        /*00a0*/ 	.word	0x000000ff
        /*00a4*/ 	.word	0x00000000
        /*00a8*/ 	.short	0x0100
        /*00aa*/ 	.byte	0x09
	.zero		1


	//   ....[1]....
        /*00ac*/ 	.word	0x00000310
        /*00b0*/ 	.word	0x000000ff
        /*00b4*/ 	.word	0x00000010
        /*00b8*/ 	.short	0x0100
        /*00ba*/ 	.byte	0x09
	.zero		1


	//   ....[2]....
        /*00bc*/ 	.word	0x00000320
        /*00c0*/ 	.word	0x000000ff
        /*00c4*/ 	.word	0x00000008
        /*00c8*/ 	.short	0x0100
        /*00ca*/ 	.byte	0x09
	.zero		1


	//   ....[3]....
        /*00cc*/ 	.word	0x00000330
        /*00d0*/ 	.word	0x000000ff
        /*00d4*/ 	.word	0x00000018
        /*00d8*/ 	.short	0x0100
        /*00da*/ 	.byte	0x09
	.zero		1


	//   ....[4]....
        /*00dc*/ 	.word	0x000005b0
        /*00e0*/ 	.word	0x000000ff
        /*00e4*/ 	.word	0x00000050
        /*00e8*/ 	.short	0x0100
        /*00ea*/ 	.byte	0x09
	.zero		1


	//   ....[5]....
        /*00ec*/ 	.word	0x000005c0
        /*00f0*/ 	.word	0x000000ff
        /*00f4*/ 	.word	0x00000058
        /*00f8*/ 	.short	0x0100
        /*00fa*/ 	.byte	0x09
	.zero		1


	//   ....[6]....
        /*00fc*/ 	.word	0x00000600
        /*0100*/ 	.word	0x000000ff
        /*0104*/ 	.word	0x00000030
        /*0108*/ 	.short	0x0100
        /*010a*/ 	.byte	0x0a
	.zero		1


	//   ....[7]....
        /*010c*/ 	.word	0x00000620
        /*0110*/ 	.word	0x000000ff
        /*0114*/ 	.word	0x00000038
        /*0118*/ 	.short	0x0100
        /*011a*/ 	.byte	0x0a
	.zero		1


	//   ....[8]....
        /*011c*/ 	.word	0x00000630
        /*0120*/ 	.word	0x000000ff
        /*0124*/ 	.word	0x00000040
        /*0128*/ 	.short	0x0100
        /*012a*/ 	.byte	0x0a
	.zero		1


	//   ....[9]....
        /*012c*/ 	.word	0x00000640
        /*0130*/ 	.word	0x000000ff
        /*0134*/ 	.word	0x00000048
        /*0138*/ 	.short	0x0100
        /*013a*/ 	.byte	0x0a
	.zero		1


	//   ....[10]....
        /*013c*/ 	.word	0x000015b0
        /*0140*/ 	.word	0x0000005b
        /*0144*/ 	.word	0x00000000
        /*0148*/ 	.short	0x010a
        /*014a*/ 	.byte	0x2b
	.zero		1


	//   ....[11]....
        /*014c*/ 	.word	0x00001760
        /*0150*/ 	.word	0x00000003
        /*0154*/ 	.word	0x00000000
        /*0158*/ 	.short	0x010a
        /*015a*/ 	.byte	0x3f
	.zero		1


	//   ....[12]....
        /*015c*/ 	.word	0x000017a0
        /*0160*/ 	.word	0x00000003
        /*0164*/ 	.word	0x00000000
        /*0168*/ 	.short	0x010a
        /*016a*/ 	.byte	0x3f
	.zero		1


	//   ....[13]....
        /*016c*/ 	.word	0x000019a0
        /*0170*/ 	.word	0x000000ff
        /*0174*/ 	.word	0x00000000
        /*0178*/ 	.short	0x010a
        /*017a*/ 	.byte	0x04
	.zero		1


	//   ....[14]....
        /*017c*/ 	.word	0x000019e0
        /*0180*/ 	.word	0x000000ff
        /*0184*/ 	.word	0x00000000
        /*0188*/ 	.short	0x010a
        /*018a*/ 	.byte	0x04
	.zero		1


	//   ....[15]....
        /*018c*/ 	.word	0x00001b50
        /*0190*/ 	.word	0x000000ff
        /*0194*/ 	.word	0x00000000
        /*0198*/ 	.short	0x0101
        /*019a*/ 	.byte	0x04
	.zero		1


	//   ....[16]....
        /*019c*/ 	.word	0x00001c40
        /*01a0*/ 	.word	0x0000005c
        /*01a4*/ 	.word	0x00000000
        /*01a8*/ 	.short	0x0101
        /*01aa*/ 	.byte	0x2c
	.zero		1


	//   ....[17]....
        /*01ac*/ 	.word	0x00001d10
        /*01b0*/ 	.word	0x000000ff
        /*01b4*/ 	.word	0x00000000
        /*01b8*/ 	.short	0x0101
        /*01ba*/ 	.byte	0x04
	.zero		1


	//   ....[18]....
        /*01bc*/ 	.word	0x00001dc0
        /*01c0*/ 	.word	0x0000005b
        /*01c4*/ 	.word	0x00000010
        /*01c8*/ 	.short	0x010a
        /*01ca*/ 	.byte	0x2b
	.zero		1


	//   ....[19]....
        /*01cc*/ 	.word	0x00006080
        /*01d0*/ 	.word	0x0000005e
        /*01d4*/ 	.word	0x00000000
        /*01d8*/ 	.short	0x0101
        /*01da*/ 	.byte	0x2c
	.zero		1


	//   ....[20]....
        /*01dc*/ 	.word	0x00006a60
        /*01e0*/ 	.word	0x00000007
        /*01e4*/ 	.word	0x00000010
        /*01e8*/ 	.short	0x010a
        /*01ea*/ 	.byte	0x3f
	.zero		1


	//   ....[21]....
        /*01ec*/ 	.word	0x00006e00
        /*01f0*/ 	.word	0x00000003
        /*01f4*/ 	.word	0x00000058
        /*01f8*/ 	.short	0x0101
        /*01fa*/ 	.byte	0x3f
	.zero		1


	//   ....[22]....
        /*01fc*/ 	.word	0x00007570
        /*0200*/ 	.word	0x00000007
        /*0204*/ 	.word	0x00000000
        /*0208*/ 	.short	0x010a
        /*020a*/ 	.byte	0x3f
	.zero		1


	//   ....[23]....
        /*020c*/ 	.word	0x000075f0
        /*0210*/ 	.word	0x00000003
        /*0214*/ 	.word	0x00000000
        /*0218*/ 	.short	0x010a
        /*021a*/ 	.byte	0x3f
	.zero		1


	//   ....[24]....
        /*021c*/ 	.word	0x00007650
        /*0220*/ 	.word	0x0000005d
        /*0224*/ 	.word	0x00000000
        /*0228*/ 	.short	0x010a
        /*022a*/ 	.byte	0x3f
	.zero		1


	//   ....[25]....
        /*022c*/ 	.word	0x000076a0
        /*0230*/ 	.word	0x00000003
        /*0234*/ 	.word	0x00000000
        /*0238*/ 	.short	0x010a
        /*023a*/ 	.byte	0x3f
	.zero		1


	//   ....[26]....
        /*023c*/ 	.word	0x00007700
        /*0240*/ 	.word	0x00000004
        /*0244*/ 	.word	0x00000000
        /*0248*/ 	.short	0x010a
        /*024a*/ 	.byte	0x3f
	.zero		1


	//   ....[27]....
        /*024c*/ 	.word	0x00007750
        /*0250*/ 	.word	0x0000005d
        /*0254*/ 	.word	0x00000010
        /*0258*/ 	.short	0x010a
        /*025a*/ 	.byte	0x3f
	.zero		1


	//   ....[28]....
        /*025c*/ 	.word	0x00007820
        /*0260*/ 	.word	0x00000007
        /*0264*/ 	.word	0x00000010
        /*0268*/ 	.short	0x010a
        /*026a*/ 	.byte	0x3f
	.zero		1


	//   ....[29]....
        /*026c*/ 	.word	0x000078f0
        /*0270*/ 	.word	0x00000007
        /*0274*/ 	.word	0x00000000
        /*0278*/ 	.short	0x010a
        /*027a*/ 	.byte	0x3f
	.zero		1


	//----- nvinfo : EIATTR_NUM_MBARRIERS
	.align		4
.L_35:
        /*027c*/ 	.byte	0x03, 0x38
        /*027e*/ 	.short	0x000a


	//----- nvinfo : EIATTR_EXIT_INSTR_OFFSETS
	.align		4
        /*0280*/ 	.byte	0x04, 0x1c
        /*0282*/ 	.short	(.L_37 - .L_36)


	//   ....[0]....
.L_36:
        /*0284*/ 	.word	0x00001200


	//   ....[1]....
        /*0288*/ 	.word	0x00001260


	//   ....[2]....
        /*028c*/ 	.word	0x00006790


	//   ....[3]....
        /*0290*/ 	.word	0x000067c0


	//   ....[4]....
        /*0294*/ 	.word	0x00007640


	//----- nvinfo : EIATTR_MAX_THREADS
	.align		4
.L_37:
        /*0298*/ 	.byte	0x04, 0x05
        /*029a*/ 	.short	(.L_39 - .L_38)
.L_38:
        /*029c*/ 	.word	0x00000180
        /*02a0*/ 	.word	0x00000001
        /*02a4*/ 	.word	0x00000001


	//----- nvinfo : EIATTR_CRS_STACK_SIZE
	.align		4
.L_39:
        /*02a8*/ 	.byte	0x04, 0x1e
        /*02aa*/ 	.short	(.L_41 - .L_40)
.L_40:
        /*02ac*/ 	.word	0x00000000


	//----- nvinfo : EIATTR_CBANK_PARAM_SIZE
	.align		4
.L_41:
        /*02b0*/ 	.byte	0x03, 0x19
        /*02b2*/ 	.short	0x0470


	//----- nvinfo : EIATTR_PARAM_CBANK
	.align		4
        /*02b4*/ 	.byte	0x04, 0x0a
        /*02b6*/ 	.short	(.L_43 - .L_42)
	.align		4
.L_42:
        /*02b8*/ 	.word	index@(.nv.constant0._ZN7cutlass13device_kernelINS_4gemm6kernel13GemmUniversalIN4cute5tupleIJiiiiEEENS1_10collective13CollectiveMmaINS1_34MainloopSm90TmaGmmaWarpSpecializedILi2ENS5_IJNS4_1CILi1EEESB_SB_EEENS1_32KernelTmaWarpSpecializedPingpongEEENS5_IJNSA_ILi64EEENSA_ILi128EEENSA_ILi32EEEEEENS_10bfloat16_tENS5_IJlSB_lEEESJ_SK_NS4_8TiledMMAINS4_8MMA_AtomIJNS4_4SM904GMMA28MMA_64x128x16_F32BF16BF16_SSILNSO_5MajorE0ELSQ_0ELNSO_7ScaleInE1ELSR_1EEEEEENS4_6LayoutISC_NS5_IJNSA_ILi0EEESV_SV_EEEEENS5_IJNS4_10UnderscoreESY_SY_EEEEENS4_13SM90_TMA_LOADENS4_14ComposedLayoutINS4_7SwizzleILi2ELi4ELi3EEENS4_18smem_ptr_flag_bitsILi16EEENSU_INS5_IJNSA_ILi8EEESH_EEENS5_IJSH_SB_EEEEEEEvNS4_8identityES11_S1B_vS1C_EENS_8epilogue10collective6detail29Sm90TmaWarpSpecializedAdapterINS1F_15DefaultEpilogueISJ_SK_SK_NS1E_6thread17LinearCombinationISJ_Li1EffLNS1J_9ScaleType4KindE0ELNS_15FloatRoundStyleE2ESJ_EENS1_15EpilogueDefaultEEEEEvvEEEEvNT_6ParamsE)
        /*02bc*/ 	.short	0x0210
        /*02be*/ 	.short	0x0470


	//----- nvinfo : EIATTR_SW_WAR
	.align		4
.L_43:
        /*02c0*/ 	.byte	0x04, 0x36
        /*02c2*/ 	.short	(.L_45 - .L_44)
.L_44:
        /*02c4*/ 	.word	0x00000008
.L_45:


//--------------------- .nv.callgraph             --------------------------
	.section	.nv.callgraph,"",@"SHT_CUDA_CALLGRAPH"
	.align	4
	.sectionentsize	8
	.align		4
        /*0000*/ 	.word	0x00000000
	.align		4
        /*0004*/ 	.word	0xffffffff
	.align		4
        /*0008*/ 	.word	index@(_ZN7cutlass13device_kernelINS_4gemm6kernel13GemmUniversalIN4cute5tupleIJiiiiEEENS1_10collective13CollectiveMmaINS1_34MainloopSm90TmaGmmaWarpSpecializedILi2ENS5_IJNS4_1CILi1EEESB_SB_EEENS1_32KernelTmaWarpSpecializedPingpongEEENS5_IJNSA_ILi64EEENSA_ILi128EEENSA_ILi32EEEEEENS_10bfloat16_tENS5_IJlSB_lEEESJ_SK_NS4_8TiledMMAINS4_8MMA_AtomIJNS4_4SM904GMMA28MMA_64x128x16_F32BF16BF16_SSILNSO_5MajorE0ELSQ_0ELNSO_7ScaleInE1ELSR_1EEEEEENS4_6LayoutISC_NS5_IJNSA_ILi0EEESV_SV_EEEEENS5_IJNS4_10UnderscoreESY_SY_EEEEENS4_13SM90_TMA_LOADENS4_14ComposedLayoutINS4_7SwizzleILi2ELi4ELi3EEENS4_18smem_ptr_flag_bitsILi16EEENSU_INS5_IJNSA_ILi8EEESH_EEENS5_IJSH_SB_EEEEEEEvNS4_8identityES11_S1B_vS1C_EENS_8epilogue10collective6detail29Sm90TmaWarpSpecializedAdapterINS1F_15DefaultEpilogueISJ_SK_SK_NS1E_6thread17LinearCombinationISJ_Li1EffLNS1J_9ScaleType4KindE0ELNS_15FloatRoundStyleE2ESJ_EENS1_15EpilogueDefaultEEEEEvvEEEEvNT_6ParamsE)
	.align		4
        /*000c*/ 	.word	index@(__assertfail)
	.align		4
        /*0010*/ 	.word	0x00000000
	.align		4
        /*0014*/ 	.word	0xfffffffe
	.align		4
        /*0018*/ 	.word	0x00000000
	.align		4
        /*001c*/ 	.word	0xfffffffd
	.align		4
        /*0020*/ 	.word	0x00000000
	.align		4
        /*0024*/ 	.word	0xfffffffc


//--------------------- .nv.constant4             --------------------------
	.section	.nv.constant4,"a",@progbits
	.align	8
	.align		8
.nv.constant4:
        /*0000*/ 	.dword	__assertfail
	.align		8
        /*0008*/ 	.dword	__unnamed_1
	.align		8
        /*0010*/ 	.dword	_ZN40_INTERNAL_a44c62c2_4_k_cu_80fb394e_249294cuda3std3__45__cpo5beginE
	.align		8
        /*0018*/ 	.dword	_ZN40_INTERNAL_a44c62c2_4_k_cu_80fb394e_249294cuda3std3__45__cpo3endE
	.align		8
        /*0020*/ 	.dword	_ZN40_INTERNAL_a44c62c2_4_k_cu_80fb394e_249294cuda3std3__45__cpo6cbeginE
	.align		8
        /*0028*/ 	.dword	_ZN40_INTERNAL_a44c62c2_4_k_cu_80fb394e_249294cuda3std3__45__cpo4cendE
	.align		8
        /*0030*/ 	.dword	_ZN40_INTERNAL_a44c62c2_4_k_cu_80fb394e_249294cuda3std3__442_GLOBAL__N__a44c62c2_4_k_cu_80fb394e_249296ignoreE
	.align		8
        /*0038*/ 	.dword	_ZN40_INTERNAL_a44c62c2_4_k_cu_80fb394e_249294cuda3std3__419piecewise_constructE
	.align		8
        /*0040*/ 	.dword	_ZN40_INTERNAL_a44c62c2_4_k_cu_80fb394e_249294cuda3std3__48in_placeE
	.align		8
        /*0048*/ 	.dword	_ZN40_INTERNAL_a44c62c2_4_k_cu_80fb394e_249294cuda3std6ranges3__45__cpo4swapE
	.align		8
        /*0050*/ 	.dword	_ZN40_INTERNAL_a44c62c2_4_k_cu_80fb394e_249294cuda3std6ranges3__45__cpo9iter_moveE
	.align		8
        /*0058*/ 	.dword	_ZN40_INTERNAL_a44c62c2_4_k_cu_80fb394e_249294cute7productE
	.align		8
        /*0060*/ 	.dword	_ZN40_INTERNAL_a44c62c2_4_k_cu_80fb394e_249294cute1_E
	.align		8
        /*0068*/ 	.dword	$str$22
	.align		8
        /*0070*/ 	.dword	$str$23


//--------------------- .text._ZN7cutlass13device_kernelINS_4gemm6kernel13GemmUniversalIN4cute5tupleIJiiiiEEENS1_10collective13CollectiveMmaINS1_34MainloopSm90TmaGmmaWarpSpecializedILi2ENS5_IJNS4_1CILi1EEESB_SB_EEENS1_32KernelTmaWarpSpecializedPingpongEEENS5_IJNSA_ILi64EEENSA_ILi128EEENSA_ILi32EEEEEENS_10bfloat16_tENS5_IJlSB_lEEESJ_SK_NS4_8TiledMMAINS4_8MMA_AtomIJNS4_4SM904GMMA28MMA_64x128x16_F32BF16BF16_SSILNSO_5MajorE0ELSQ_0ELNSO_7ScaleInE1ELSR_1EEEEEENS4_6LayoutISC_NS5_IJNSA_ILi0EEESV_SV_EEEEENS5_IJNS4_10UnderscoreESY_SY_EEEEENS4_13SM90_TMA_LOADENS4_14ComposedLayoutINS4_7SwizzleILi2ELi4ELi3EEENS4_18smem_ptr_flag_bitsILi16EEENSU_INS5_IJNSA_ILi8EEESH_EEENS5_IJSH_SB_EEEEEEEvNS4_8identityES11_S1B_vS1C_EENS_8epilogue10collective6detail29Sm90TmaWarpSpecializedAdapterINS1F_15DefaultEpilogueISJ_SK_SK_NS1E_6thread17LinearCombinationISJ_Li1EffLNS1J_9ScaleType4KindE0ELNS_15FloatRoundStyleE2ESJ_EENS1_15EpilogueDefaultEEEEEvvEEEEvNT_6ParamsE --------------------------
	.section	.text._ZN7cutlass13device_kernelINS_4gemm6kernel13GemmUniversalIN4cute5tupleIJiiiiEEENS1_10collective13CollectiveMmaINS1_34MainloopSm90TmaGmmaWarpSpecializedILi2ENS5_IJNS4_1CILi1EEESB_SB_EEENS1_32KernelTmaWarpSpecializedPingpongEEENS5_IJNSA_ILi64EEENSA_ILi128EEENSA_ILi32EEEEEENS_10bfloat16_tENS5_IJlSB_lEEESJ_SK_NS4_8TiledMMAINS4_8MMA_AtomIJNS4_4SM904GMMA28MMA_64x128x16_F32BF16BF16_SSILNSO_5MajorE0ELSQ_0ELNSO_7ScaleInE1ELSR_1EEEEEENS4_6LayoutISC_NS5_IJNSA_ILi0EEESV_SV_EEEEENS5_IJNS4_10UnderscoreESY_SY_EEEEENS4_13SM90_TMA_LOADENS4_14ComposedLayoutINS4_7SwizzleILi2ELi4ELi3EEENS4_18smem_ptr_flag_bitsILi16EEENSU_INS5_IJNSA_ILi8EEESH_EEENS5_IJSH_SB_EEEEEEEvNS4_8identityES11_S1B_vS1C_EENS_8epilogue10collective6detail29Sm90TmaWarpSpecializedAdapterINS1F_15DefaultEpilogueISJ_SK_SK_NS1E_6thread17LinearCombinationISJ_Li1EffLNS1J_9ScaleType4KindE0ELNS_15FloatRoundStyleE2ESJ_EENS1_15EpilogueDefaultEEEEEvvEEEEvNT_6ParamsE,"ax",@progbits
	.align	128
.text._ZN7cutlass13device_kernelINS_4gemm6kernel13GemmUniversalIN4cute5tupleIJiiiiEEENS1_10collective13CollectiveMmaINS1_34MainloopSm90TmaGmmaWarpSpecializedILi2ENS5_IJNS4_1CILi1EEESB_SB_EEENS1_32KernelTmaWarpSpecializedPingpongEEENS5_IJNSA_ILi64EEENSA_ILi128EEENSA_ILi32EEEEEENS_10bfloat16_tENS5_IJlSB_lEEESJ_SK_NS4_8TiledMMAINS4_8MMA_AtomIJNS4_4SM904GMMA28MMA_64x128x16_F32BF16BF16_SSILNSO_5MajorE0ELSQ_0ELNSO_7ScaleInE1ELSR_1EEEEEENS4_6LayoutISC_NS5_IJNSA_ILi0EEESV_SV_EEEEENS5_IJNS4_10UnderscoreESY_SY_EEEEENS4_13SM90_TMA_LOADENS4_14ComposedLayoutINS4_7SwizzleILi2ELi4ELi3EEENS4_18smem_ptr_flag_bitsILi16EEENSU_INS5_IJNSA_ILi8EEESH_EEENS5_IJSH_SB_EEEEEEEvNS4_8identityES11_S1B_vS1C_EENS_8epilogue10collective6detail29Sm90TmaWarpSpecializedAdapterINS1F_15DefaultEpilogueISJ_SK_SK_NS1E_6thread17LinearCombinationISJ_Li1EffLNS1J_9ScaleType4KindE0ELNS_15FloatRoundStyleE2ESJ_EENS1_15EpilogueDefaultEEEEEvvEEEEvNT_6ParamsE:
        .type           _ZN7cutlass13device_kernelINS_4gemm6kernel13GemmUniversalIN4cute5tupleIJiiiiEEENS1_10collective13CollectiveMmaINS1_34MainloopSm90TmaGmmaWarpSpecializedILi2ENS5_IJNS4_1CILi1EEESB_SB_EEENS1_32KernelTmaWarpSpecializedPingpongEEENS5_IJNSA_ILi64EEENSA_ILi128EEENSA_ILi32EEEEEENS_10bfloat16_tENS5_IJlSB_lEEESJ_SK_NS4_8TiledMMAINS4_8MMA_AtomIJNS4_4SM904GMMA28MMA_64x128x16_F32BF16BF16_SSILNSO_5MajorE0ELSQ_0ELNSO_7ScaleInE1ELSR_1EEEEEENS4_6LayoutISC_NS5_IJNSA_ILi0EEESV_SV_EEEEENS5_IJNS4_10UnderscoreESY_SY_EEEEENS4_13SM90_TMA_LOADENS4_14ComposedLayoutINS4_7SwizzleILi2ELi4ELi3EEENS4_18smem_ptr_flag_bitsILi16EEENSU_INS5_IJNSA_ILi8EEESH_EEENS5_IJSH_SB_EEEEEEEvNS4_8identityES11_S1B_vS1C_EENS_8epilogue10collective6detail29Sm90TmaWarpSpecializedAdapterINS1F_15DefaultEpilogueISJ_SK_SK_NS1E_6thread17LinearCombinationISJ_Li1EffLNS1J_9ScaleType4KindE0ELNS_15FloatRoundStyleE2ESJ_EENS1_15EpilogueDefaultEEEEEvvEEEEvNT_6ParamsE,@function
        .size           _ZN7cutlass13device_kernelINS_4gemm6kernel13GemmUniversalIN4cute5tupleIJiiiiEEENS1_10collective13CollectiveMmaINS1_34MainloopSm90TmaGmmaWarpSpecializedILi2ENS5_IJNS4_1CILi1EEESB_SB_EEENS1_32KernelTmaWarpSpecializedPingpongEEENS5_IJNSA_ILi64EEENSA_ILi128EEENSA_ILi32EEEEEENS_10bfloat16_tENS5_IJlSB_lEEESJ_SK_NS4_8TiledMMAINS4_8MMA_AtomIJNS4_4SM904GMMA28MMA_64x128x16_F32BF16BF16_SSILNSO_5MajorE0ELSQ_0ELNSO_7ScaleInE1ELSR_1EEEEEENS4_6LayoutISC_NS5_IJNSA_ILi0EEESV_SV_EEEEENS5_IJNS4_10UnderscoreESY_SY_EEEEENS4_13SM90_TMA_LOADENS4_14ComposedLayoutINS4_7SwizzleILi2ELi4ELi3EEENS4_18smem_ptr_flag_bitsILi16EEENSU_INS5_IJNSA_ILi8EEESH_EEENS5_IJSH_SB_EEEEEEEvNS4_8identityES11_S1B_vS1C_EENS_8epilogue10collective6detail29Sm90TmaWarpSpecializedAdapterINS1F_15DefaultEpilogueISJ_SK_SK_NS1E_6thread17LinearCombinationISJ_Li1EffLNS1J_9ScaleType4KindE0ELNS_15FloatRoundStyleE2ESJ_EENS1_15EpilogueDefaultEEEEEvvEEEEvNT_6ParamsE,(.L_x_192 - _ZN7cutlass13device_kernelINS_4gemm6kernel13GemmUniversalIN4cute5tupleIJiiiiEEENS1_10collective13CollectiveMmaINS1_34MainloopSm90TmaGmmaWarpSpecializedILi2ENS5_IJNS4_1CILi1EEESB_SB_EEENS1_32KernelTmaWarpSpecializedPingpongEEENS5_IJNSA_ILi64EEENSA_ILi128EEENSA_ILi32EEEEEENS_10bfloat16_tENS5_IJlSB_lEEESJ_SK_NS4_8TiledMMAINS4_8MMA_AtomIJNS4_4SM904GMMA28MMA_64x128x16_F32BF16BF16_SSILNSO_5MajorE0ELSQ_0ELNSO_7ScaleInE1ELSR_1EEEEEENS4_6LayoutISC_NS5_IJNSA_ILi0EEESV_SV_EEEEENS5_IJNS4_10UnderscoreESY_SY_EEEEENS4_13SM90_TMA_LOADENS4_14ComposedLayoutINS4_7SwizzleILi2ELi4ELi3EEENS4_18smem_ptr_flag_bitsILi16EEENSU_INS5_IJNSA_ILi8EEESH_EEENS5_IJSH_SB_EEEEEEEvNS4_8identityES11_S1B_vS1C_EENS_8epilogue10collective6detail29Sm90TmaWarpSpecializedAdapterINS1F_15DefaultEpilogueISJ_SK_SK_NS1E_6thread17LinearCombinationISJ_Li1EffLNS1J_9ScaleType4KindE0ELNS_15FloatRoundStyleE2ESJ_EENS1_15EpilogueDefaultEEEEEvvEEEEvNT_6ParamsE)
        .other          _ZN7cutlass13device_kernelINS_4gemm6kernel13GemmUniversalIN4cute5tupleIJiiiiEEENS1_10collective13CollectiveMmaINS1_34MainloopSm90TmaGmmaWarpSpecializedILi2ENS5_IJNS4_1CILi1EEESB_SB_EEENS1_32KernelTmaWarpSpecializedPingpongEEENS5_IJNSA_ILi64EEENSA_ILi128EEENSA_ILi32EEEEEENS_10bfloat16_tENS5_IJlSB_lEEESJ_SK_NS4_8TiledMMAINS4_8MMA_AtomIJNS4_4SM904GMMA28MMA_64x128x16_F32BF16BF16_SSILNSO_5MajorE0ELSQ_0ELNSO_7ScaleInE1ELSR_1EEEEEENS4_6LayoutISC_NS5_IJNSA_ILi0EEESV_SV_EEEEENS5_IJNS4_10UnderscoreESY_SY_EEEEENS4_13SM90_TMA_LOADENS4_14ComposedLayoutINS4_7SwizzleILi2ELi4ELi3EEENS4_18smem_ptr_flag_bitsILi16EEENSU_INS5_IJNSA_ILi8EEESH_EEENS5_IJSH_SB_EEEEEEEvNS4_8identityES11_S1B_vS1C_EENS_8epilogue10collective6detail29Sm90TmaWarpSpecializedAdapterINS1F_15DefaultEpilogueISJ_SK_SK_NS1E_6thread17LinearCombinationISJ_Li1EffLNS1J_9ScaleType4KindE0ELNS_15FloatRoundStyleE2ESJ_EENS1_15EpilogueDefaultEEEEEvvEEEEvNT_6ParamsE,@"STO_CUDA_ENTRY STV_DEFAULT"
_ZN7cutlass13device_kernelINS_4gemm6kernel13GemmUniversalIN4cute5tupleIJiiiiEEENS1_10collective13CollectiveMmaINS1_34MainloopSm90TmaGmmaWarpSpecializedILi2ENS5_IJNS4_1CILi1EEESB_SB_EEENS1_32KernelTmaWarpSpecializedPingpongEEENS5_IJNSA_ILi64EEENSA_ILi128EEENSA_ILi32EEEEEENS_10bfloat16_tENS5_IJlSB_lEEESJ_SK_NS4_8TiledMMAINS4_8MMA_AtomIJNS4_4SM904GMMA28MMA_64x128x16_F32BF16BF16_SSILNSO_5MajorE0ELSQ_0ELNSO_7ScaleInE1ELSR_1EEEEEENS4_6LayoutISC_NS5_IJNSA_ILi0EEESV_SV_EEEEENS5_IJNS4_10UnderscoreESY_SY_EEEEENS4_13SM90_TMA_LOADENS4_14ComposedLayoutINS4_7SwizzleILi2ELi4ELi3EEENS4_18smem_ptr_flag_bitsILi16EEENSU_INS5_IJNSA_ILi8EEESH_EEENS5_IJSH_SB_EEEEEEEvNS4_8identityES11_S1B_vS1C_EENS_8epilogue10collective6detail29Sm90TmaWarpSpecializedAdapterINS1F_15DefaultEpilogueISJ_SK_SK_NS1E_6thread17LinearCombinationISJ_Li1EffLNS1J_9ScaleType4KindE0ELNS_15FloatRoundStyleE2ESJ_EENS1_15EpilogueDefaultEEEEEvvEEEEvNT_6ParamsE:
[----:B------:R-:W0:Y:S01]  /*0000*/  LDC R1, c[0x0][0x28] ;  /* 0x00000a00ff017b82 */ /* 0x000e220000000800 */
[----:B------:R-:W1:Y:S01]  /*0010*/  S2R R4, SR_TID.X ;  /* 0x0000000000047919 */ /* 0x000e620000002100 */
[----:B------:R-:W-:Y:S01]  /*0020*/  ELECT P0, URZ, PT ;  /* 0x00000000003f782f */ /* 0x000fe20003800000 */
[----:B------:R-:W-:Y:S01]  /*0030*/  BSSY B0, `(.L_x_0) ;  /* 0x0000014000007945 */ /* 0x000fe20003800000 */
[----:B-1----:R-:W-:-:S05]  /*0040*/  SHF.R.U32.HI R0, RZ, 0x5, R4 ;  /* 0x00000005ff007819 */ /* 0x002fca0000011604 */
[----:B------:R-:W1:Y:S02]  /*0050*/  SHFL.IDX PT, R2, R0, RZ, 0x1f ;  /* 0x00001fff00027589 */ /* 0x000e6400000e0000 */
[----:B-1----:R-:W-:Y:S02]  /*0060*/  R2UR UR8, R2 ;  /* 0x00000000020872ca */ /* 0x002fe400000e0000 */
[----:B------:R-:W-:-:S05]  /*0070*/  SHF.R.U32.HI R2, RZ, 0x7, R4 ;  /* 0x00000007ff027819 */ /* 0x000fca0000011604 */
[----:B------:R1:W2:Y:S06]  /*0080*/  SHFL.IDX PT, R3, R2, RZ, 0x1f ;  /* 0x00001fff02037589 */ /* 0x0002ac00000e0000 */
[----:B------:R-:W-:Y:S02]  /*0090*/  USHF.R.S32.HI UR4, URZ, 0x1f, UR8 ;  /* 0x0000001f3f047899 */ /* 0x000fe40008011408 */
[----:B------:R-:W-:Y:S02]  /*00a0*/  ISETP.NE.OR P0, PT, RZ, UR8, !P0 ;  /* 0x00000008ff007c0c */ /* 0x000fe4000c705670 */
[----:B------:R-:W-:-:S04]  /*00b0*/  ULEA.HI UR4, UR4, UR8, URZ, 0x2 ;  /* 0x0000000804047291 */ /* 0x000fc8000f8f103f */
[----:B------:R-:W-:-:S04]  /*00c0*/  ULOP3.LUT UR4, UR4, 0xfffffffc, URZ, 0xc0, !UPT ;  /* 0xfffffffc04047892 */ /* 0x000fc8000f8ec03f */
[----:B------:R-:W-:-:S03]  /*00d0*/  UIADD3 UR8, UR8, -UR4, URZ ;  /* 0x8000000408087290 */ /* 0x000fc6000fffe03f */
[----:B01----:R-:W-:Y:S09]  /*00e0*/  @P0 BRA `(.L_x_1) ;  /* 0x0000000000200947 */ /* 0x003ff20003800000 */
[----:B------:R-:W-:Y:S02]  /*00f0*/  ULDC.64 UR4, c[0x0][0x198] ;  /* 0x0000660000047ab9 */ /* 0x000fe40000000a00 */
[----:B------:R-:W-:Y:S02]  /*0100*/  UIADD3 UR6, UP0, UR4, 0xf0, URZ ;  /* 0x000000f004067890 */ /* 0x000fe4000ff1e03f */
[----:B------:R-:W-:Y:S02]  /*0110*/  UIADD3 UR4, UP1, UR4, 0x1f0, URZ ;  /* 0x000001f004047890 */ /* 0x000fe4000ff3e03f */
[----:B------:R-:W-:Y:S02]  /*0120*/  UIADD3.X UR7, URZ, UR5, URZ, UP0, !UPT ;  /* 0x000000053f077290 */ /* 0x000fe400087fe43f */
[----:B------:R-:W-:-:S07]  /*0130*/  UIADD3.X UR5, URZ, UR5, URZ, UP1, !UPT ;  /* 0x000000053f057290 */ /* 0x000fce0008ffe43f */
[----:B------:R0:W-:Y:S02]  /*0140*/  UTMACCTL.PF [UR6] ;  /* 0x00000000060079b9 */ /* 0x0001e40008040000 */
[----:B------:R0:W-:Y:S02]  /*0150*/  UTMACCTL.PF [UR4] ;  /* 0x00000000040079b9 */ /* 0x0001e40008040000 */
[----:B0-----:R-:W-:Y:S01]  /*0160*/  NOP ;  /* 0x0000000000007918 */ /* 0x001fe20000000000 */
.L_x_1:
[----:B------:R-:W-:Y:S05]  /*0170*/  BSYNC B0 ;  /* 0x0000000000007941 */ /* 0x000fea0003800000 */
.L_x_0:
[----:B------:R-:W0:Y:S01]  /*0180*/  SHFL.IDX PT, R5, R0, RZ, 0x1f ;  /* 0x00001fff00057589 */ /* 0x000e2200000e0000 */
[----:B--2---:R-:W-:Y:S01]  /*0190*/  R2UR UR15, R3 ;  /* 0x00000000030f72ca */ /* 0x004fe200000e0000 */
[----:B------:R-:W-:-:S04]  /*01a0*/  UISETP.NE.AND UP0, UPT, UR8, 0x3, UPT ;  /* 0x000000030800788c */ /* 0x000fc8000bf05270 */
[----:B------:R-:W-:-:S08]  /*01b0*/  UISETP.EQ.OR UP0, UPT, UR8, URZ, !UP0 ;  /* 0x0000003f0800728c */ /* 0x000fd0000c702670 */
[----:B------:R-:W-:Y:S02]  /*01c0*/  UIADD3 UR18, UR15, -0x1, URZ ;  /* 0xffffffff0f127890 */ /* 0x000fe4000fffe03f */
[----:B------:R-:W-:Y:S02]  /*01d0*/  UISETP.EQ.AND UP0, UPT, UR15, URZ, UP0 ;  /* 0x0000003f0f00728c */ /* 0x000fe40008702270 */
[----:B------:R-:W-:Y:S02]  /*01e0*/  UISETP.GE.U32.AND UP1, UPT, UR18, 0x2, UPT ;  /* 0x000000021200788c */ /* 0x000fe4000bf26070 */
[----:B------:R-:W-:Y:S01]  /*01f0*/  USEL UR36, URZ, 0x1, !UP0 ;  /* 0x000000013f247887 */ /* 0x000fe2000c000000 */
[----:B0-----:R-:W-:-:S03]  /*0200*/  ISETP.NE.AND P0, PT, R5, RZ, PT ;  /* 0x000000ff0500720c */ /* 0x001fc60003f05270 */
[----:B------:R-:W-:-:S10]  /*0210*/  USEL UR36, UR36, 0x2, UP1 ;  /* 0x0000000224247887 */ /* 0x000fd40008800000 */
[----:B------:R-:W-:Y:S05]  /*0220*/  @P0 BRA `(.L_x_2) ;  /* 0x0000000000480947 */ /* 0x000fea0003800000 */
[----:B------:R-:W0:Y:S01]  /*0230*/  S2UR UR9, SR_CgaCtaId ;  /* 0x00000000000979c3 */ /* 0x000e220000008800 */
[----:B------:R-:W-:Y:S01]  /*0240*/  UMOV UR4, 0x400 ;  /* 0x0000040000047882 */ /* 0x000fe20000000000 */
[----:B------:R-:W-:Y:S01]  /*0250*/  UMOV UR5, 0x1 ;  /* 0x0000000100057882 */ /* 0x000fe20000000000 */
[----:B------:R-:W-:Y:S01]  /*0260*/  UMOV UR6, 0x80 ;  /* 0x0000008000067882 */ /* 0x000fe20000000000 */
[----:B------:R-:W-:Y:S01]  /*0270*/  ELECT P0, URZ, PT ;  /* 0x00000000003f782f */ /* 0x000fe20003800000 */
[----:B------:R-:W-:-:S04]  /*0280*/  UIADD3 UR6, -UR6, 0x100000, URZ ;  /* 0x0010000006067890 */ /* 0x000fc8000fffe13f */
[----:B------:R-:W-:Y:S02]  /*0290*/  USHF.L.U32 UR7, UR6, 0xb, URZ ;  /* 0x0000000b06077899 */ /* 0x000fe4000800063f */
[----:B------:R-:W-:Y:S02]  /*02a0*/  USHF.L.U32 UR6, UR6, 0x1, URZ ;  /* 0x0000000106067899 */ /* 0x000fe4000800063f */
[----:B0-----:R-:W-:Y:S02]  /*02b0*/  ULEA UR9, UR9, UR4, 0x18 ;  /* 0x0000000409097291 */ /* 0x001fe4000f8ec03f */
[----:B------:R-:W-:-:S04]  /*02c0*/  UIADD3 UR4, -UR5, 0x100000, URZ ;  /* 0x0010000005047890 */ /* 0x000fc8000fffe13f */
[----:B------:R-:W-:Y:S02]  /*02d0*/  USHF.L.U32 UR5, UR4, 0xb, URZ ;  /* 0x0000000b04057899 */ /* 0x000fe4000800063f */
[----:B------:R-:W-:Y:S01]  /*02e0*/  USHF.L.U32 UR4, UR4, 0x1, URZ ;  /* 0x0000000104047899 */ /* 0x000fe2000800063f */
[----:B------:R-:W0:Y:S11]  /*02f0*/  FENCE.VIEW.ASYNC.S ;  /* 0x00000000000073c6 */ /* 0x000e360000000000 */
[----:B0-----:R0:W1:Y:S01]  /*0300*/  SYNCS.EXCH.64 URZ, [UR9], UR4 ;  /* 0x00000004093f75b2 */ /* 0x0010620008000100 */
[----:B------:R0:W2:Y:S01]  /*0310*/  SYNCS.EXCH.64 URZ, [UR9+0x10], UR6 ;  /* 0x00001006093f75b2 */ /* 0x0000a20008000100 */
[----:B------:R0:W3:Y:S01]  /*0320*/  SYNCS.EXCH.64 URZ, [UR9+0x8], UR4 ;  /* 0x00000804093f75b2 */ /* 0x0000e20008000100 */
[----:B------:R0:W4:Y:S01]  /*0330*/  SYNCS.EXCH.64 URZ, [UR9+0x18], UR6 ;  /* 0x00001806093f75b2 */ /* 0x0001220008000100 */
[----:B------:R-:W-:Y:S01]  /*0340*/  NOP ;  /* 0x0000000000007918 */ /* 0x000fe20000000000 */
.L_x_2:
[----:B------:R-:W5:Y:S01]  /*0350*/  SHFL.IDX PT, R5, R0, RZ, 0x1f ;  /* 0x00001fff00057589 */ /* 0x000f6200000e0000 */
[----:B------:R-:W-:Y:S01]  /*0360*/  ELECT P0, URZ, PT ;  /* 0x00000000003f782f */ /* 0x000fe20003800000 */
[----:B------:R-:W-:Y:S01]  /*0370*/  NOP ;  /* 0x0000000000007918 */ /* 0x000fe20000000000 */
[----:B------:R-:W-:Y:S01]  /*0380*/  ELECT P1, URZ, PT ;  /* 0x00000000003f782f */ /* 0x000fe20003820000 */
[----:B------:R-:W1:Y:S01]  /*0390*/  SHFL.IDX PT, R3, R0, RZ, 0x1f ;  /* 0x00001fff00037589 */ /* 0x000e6200000e0000 */
[----:B0-----:R-:W-:Y:S01]  /*03a0*/  UMOV UR4, 0x20 ;  /* 0x0000002000047882 */ /* 0x001fe20000000000 */
[----:B------:R-:W-:Y:S01]  /*03b0*/  UMOV UR12, 0x80 ;  /* 0x00000080000c7882 */ /* 0x000fe20000000000 */
[----:B------:R-:W-:Y:S01]  /*03c0*/  NOP ;  /* 0x0000000000007918 */ /* 0x000fe20000000000 */
[----:B------:R0:W0:Y:S01]  /*03d0*/  SHFL.IDX PT, R0, R2, RZ, 0x1f ;  /* 0x00001fff02007589 */ /* 0x00002200000e0000 */
[----:B------:R-:W-:Y:S01]  /*03e0*/  ULDC.64 UR52, c[0x0][0x208] ;  /* 0x0000820000347ab9 */ /* 0x000fe20000000a00 */
[----:B-----5:R-:W-:-:S02]  /*03f0*/  ISETP.NE.OR P0, PT, R5, RZ, !P0 ;  /* 0x000000ff0500720c */ /* 0x020fc40004705670 */
[----:B-1----:R-:W-:Y:S02]  /*0400*/  ISETP.NE.OR P1, PT, R3, RZ, !P1 ;  /* 0x000000ff0300720c */ /* 0x002fe40004f25670 */
[----:B------:R-:W-:-:S04]  /*0410*/  SHF.R.S32.HI R3, RZ, 0x1f, R4 ;  /* 0x0000001fff037819 */ /* 0x000fc80000011404 */
[----:B------:R-:W-:-:S05]  /*0420*/  LEA.HI R3, R3, R4, RZ, 0x7 ;  /* 0x0000000403037211 */ /* 0x000fca00078f38ff */
[----:B------:R-:W-:Y:S01]  /*0430*/  VOTEU.ALL UP0, P0 ;  /* 0x00000000003f7886 */ /* 0x000fe20000000000 */
[----:B------:R-:W-:Y:S01]  /*0440*/  LOP3.LUT R3, R3, 0xffffff80, RZ, 0xc0, !PT ;  /* 0xffffff8003037812 */ /* 0x000fe200078ec0ff */
[----:B------:R-:W-:-:S03]  /*0450*/  VOTEU.ALL UP1, P1 ;  /* 0x00000000003f7886 */ /* 0x000fc60000820000 */
[----:B------:R-:W1:Y:S01]  /*0460*/  @!UP0 S2UR UR7, SR_CgaCtaId ;  /* 0x00000000000789c3 */ /* 0x000e620000008800 */
[----:B------:R-:W-:Y:S01]  /*0470*/  @!UP0 UMOV UR6, 0x400 ;  /* 0x0000040000068882 */ /* 0x000fe20000000000 */
[----:B------:R-:W-:-:S04]  /*0480*/  @!UP0 UIADD3 UR4, -UR4, 0x100000, URZ ;  /* 0x0010000004048890 */ /* 0x000fc8000fffe13f */
[----:B------:R-:W-:Y:S02]  /*0490*/  @!UP0 USHF.L.U32 UR5, UR4, 0xb, URZ ;  /* 0x0000000b04058899 */ /* 0x000fe4000800063f */
[----:B------:R-:W-:Y:S01]  /*04a0*/  @!UP0 USHF.L.U32 UR4, UR4, 0x1, URZ ;  /* 0x0000000104048899 */ /* 0x000fe2000800063f */
[----:B------:R-:W-:Y:S01]  /*04b0*/  IMAD.IADD R3, R4, 0x1, -R3 ;  /* 0x0000000104037824 */ /* 0x000fe200078e0a03 */
[----:B------:R-:W-:Y:S01]  /*04c0*/  @!UP1 UMOV UR10, 0x400 ;  /* 0x00000400000a9882 */ /* 0x000fe20000000000 */
[----:B------:R-:W-:Y:S01]  /*04d0*/  VOTEU.ALL UP2, P1 ;  /* 0x00000000003f7886 */ /* 0x000fe20000840000 */
[----:B------:R-:W-:Y:S01]  /*04e0*/  VOTEU.ALL UP3, P1 ;  /* 0x00000000003f7886 */ /* 0x000fe20000860000 */
[----:B------:R-:W-:Y:S01]  /*04f0*/  VOTEU.ALL UP4, P1 ;  /* 0x00000000003f7886 */ /* 0x000fe20000880000 */
[----:B------:R-:W5:Y:S01]  /*0500*/  @!UP1 S2UR UR11, SR_CgaCtaId ;  /* 0x00000000000b99c3 */ /* 0x000f620000008800 */
[----:B------:R-:W-:Y:S01]  /*0510*/  VOTEU.ALL UP5, P1 ;  /* 0x00000000003f7886 */ /* 0x000fe200008a0000 */
[----:B------:R-:W-:Y:S01]  /*0520*/  ISETP.NE.AND P1, PT, RZ, UR15, PT ;  /* 0x0000000fff007c0c */ /* 0x000fe2000bf25270 */
[----:B-1----:R-:W-:-:S02]  /*0530*/  @!UP0 ULEA UR9, UR7, UR6, 0x18 ;  /* 0x0000000607098291 */ /* 0x002fc4000f8ec03f */
[----:B------:R-:W-:-:S04]  /*0540*/  @!UP1 UIADD3 UR6, -UR12, 0x100000, URZ ;  /* 0x001000000c069890 */ /* 0x000fc8000fffe13f */
[----:B------:R-:W-:Y:S02]  /*0550*/  @!UP1 USHF.L.U32 UR7, UR6, 0xb, URZ ;  /* 0x0000000b06079899 */ /* 0x000fe4000800063f */
[----:B------:R-:W-:Y:S01]  /*0560*/  @!UP1 USHF.L.U32 UR6, UR6, 0x1, URZ ;  /* 0x0000000106069899 */ /* 0x000fe2000800063f */
[----:B------:R-:W-:Y:S01]  /*0570*/  VOTEU.ALL UP0, P0 ;  /* 0x00000000003f7886 */ /* 0x000fe20000000000 */
[----:B-----5:R-:W-:Y:S01]  /*0580*/  @!UP1 ULEA UR10, UR11, UR10, 0x18 ;  /* 0x0000000a0b0a9291 */ /* 0x020fe2000f8ec03f */
[----:B------:R-:W-:Y:S01]  /*0590*/  VOTEU.ALL UP1, P0 ;  /* 0x00000000003f7886 */ /* 0x000fe20000020000 */
[----:B------:R-:W1:Y:S02]  /*05a0*/  FENCE.VIEW.ASYNC.S ;  /* 0x00000000000073c6 */ /* 0x000e640000000000 */
[----:B-1----:R-:W2:Y:S02]  /*05b0*/  @!UP0 SYNCS.EXCH.64 URZ, [UR9+0x50], UR4 ;  /* 0x00005004093f85b2 */ /* 0x002ea40008000100 */
[----:B------:R1:W2:Y:S01]  /*05c0*/  @!UP1 SYNCS.EXCH.64 URZ, [UR9+0x58], UR4 ;  /* 0x00005804093f95b2 */ /* 0x0002a20008000100 */
[----:B------:R-:W-:Y:S01]  /*05d0*/  NOP ;  /* 0x0000000000007918 */ /* 0x000fe20000000000 */
[----:B-1----:R-:W-:-:S02]  /*05e0*/  ULDC.64 UR4, c[0x0][0x598] ;  /* 0x0001660000047ab9 */ /* 0x002fc40000000a00 */
[----:B------:R-:W-:Y:S02]  /*05f0*/  ISETP.NE.U32.AND P0, PT, RZ, UR4, PT ;  /* 0x00000004ff007c0c */ /* 0x000fe4000bf05070 */
[----:B------:R1:W2:Y:S02]  /*0600*/  @!UP2 SYNCS.EXCH.64 URZ, [UR10+0x30], UR6 ;  /* 0x000030060a3fa5b2 */ /* 0x0002a40008000100 */
[----:B------:R-:W-:Y:S01]  /*0610*/  ISETP.NE.AND.EX P0, PT, RZ, UR5, PT, P0 ;  /* 0x00000005ff007c0c */ /* 0x000fe2000bf05300 */
[----:B------:R1:W2:Y:S01]  /*0620*/  @!UP3 SYNCS.EXCH.64 URZ, [UR10+0x38], UR6 ;  /* 0x000038060a3fb5b2 */ /* 0x0002a20008000100 */
[----:B------:R1:W2:Y:S01]  /*0630*/  @!UP4 SYNCS.EXCH.64 URZ, [UR10+0x40], UR6 ;  /* 0x000040060a3fc5b2 */ /* 0x0002a20008000100 */
[----:B------:R1:W2:Y:S01]  /*0640*/  @!UP5 SYNCS.EXCH.64 URZ, [UR10+0x48], UR6 ;  /* 0x000048060a3fd5b2 */ /* 0x0002a20008000100 */
[----:B------:R-:W-:Y:S01]  /*0650*/  NOP ;  /* 0x0000000000007918 */ /* 0x000fe20000000000 */
[----:B--234-:R-:W-:Y:S08]  /*0660*/  BAR.SYNC.DEFER_BLOCKING 0x0 ;  /* 0x0000000000007b1d */ /* 0x01cff00000010000 */
[----:B01----:R-:W-:Y:S05]  /*0670*/  @!P0 BRA `(.L_x_3) ;  /* 0x00000000001c8947 */ /* 0x003fea0003800000 */
[----:B------:R-:W0:Y:S02]  /*0680*/  LDC.64 R6, c[0x0][0x598] ;  /* 0x00016600ff067b82 */ /* 0x000e240000000a00 */
[----:B0-----:R-:W2:Y:S02]  /*0690*/  LDG.E.64 R6, desc[UR52][R6.64] ;  /* 0x0000003406067981 */ /* 0x001ea4000c1e1b00 */
[----:B--2---:R-:W-:-:S04]  /*06a0*/  ISETP.NE.U32.AND P0, PT, R6, RZ, PT ;  /* 0x000000ff0600720c */ /* 0x004fc80003f05070 */
[----:B------:R-:W-:-:S13]  /*06b0*/  ISETP.NE.AND.EX P0, PT, R7, RZ, PT, P0 ;  /* 0x000000ff0700720c */ /* 0x000fda0003f05300 */
[----:B------:R-:W-:Y:S05]  /*06c0*/  @!P0 BRA `(.L_x_3) ;  /* 0x0000000000088947 */ /* 0x000fea0003800000 */
[----:B------:R1:W5:Y:S01]  /*06d0*/  LD.E R22, desc[UR52][R6.64] ;  /* 0x0000003406167980 */ /* 0x000362000c101900 */
[----:B------:R-:W-:Y:S05]  /*06e0*/  BRA `(.L_x_4) ;  /* 0x0000000000247947 */ /* 0x000fea0003800000 */
.L_x_3:
[----:B------:R-:W-:Y:S02]  /*06f0*/  ULDC.64 UR4, c[0x0][0x588] ;  /* 0x0001620000047ab9 */ /* 0x000fe40000000a00 */
[----:B------:R-:W-:-:S04]  /*0700*/  ISETP.NE.U32.AND P0, PT, RZ, UR4, PT ;  /* 0x00000004ff007c0c */ /* 0x000fc8000bf05070 */
[----:B------:R-:W-:-:S13]  /*0710*/  ISETP.NE.AND.EX P0, PT, RZ, UR5, PT, P0 ;  /* 0x00000005ff007c0c */ /* 0x000fda000bf05300 */
[----:B------:R-:W-:Y:S05]  /*0720*/  @!P0 BRA `(.L_x_5) ;  /* 0x00000000000c8947 */ /* 0x000fea0003800000 */
[----:B------:R-:W0:Y:S02]  /*0730*/  LDC.64 R22, c[0x0][0x588] ;  /* 0x00016200ff167b82 */ /* 0x000e240000000a00 */
[----:B0-----:R0:W5:Y:S01]  /*0740*/  LDG.E R22, desc[UR52][R22.64] ;  /* 0x0000003416167981 */ /* 0x001162000c1e1900 */
[----:B------:R-:W-:Y:S05]  /*0750*/  BRA `(.L_x_4) ;  /* 0x0000000000087947 */ /* 0x000fea0003800000 */
.L_x_5:
[----:B------:R-:W-:Y:S02]  /*0760*/  ULDC UR4, c[0x0][0x580] ;  /* 0x0001600000047ab9 */ /* 0x000fe40000000800 */
[----:B------:R-:W-:-:S07]  /*0770*/  IMAD.U32 R22, RZ, RZ, UR4 ;  /* 0x00000004ff167e24 */ /* 0x000fce000f8e00ff */
.L_x_4:
[----:B------:R-:W-:Y:S02]  /*0780*/  ULDC.64 UR4, c[0x0][0x5a0] ;  /* 0x0001680000047ab9 */ /* 0x000fe40000000a00 */
[----:B------:R-:W-:-:S04]  /*0790*/  ISETP.NE.U32.AND P0, PT, RZ, UR4, PT ;  /* 0x00000004ff007c0c */ /* 0x000fc8000bf05070 */
[----:B------:R-:W-:-:S13]  /*07a0*/  ISETP.NE.AND.EX P0, PT, RZ, UR5, PT, P0 ;  /* 0x00000005ff007c0c */ /* 0x000fda000bf05300 */
[----:B------:R-:W-:Y:S05]  /*07b0*/  @!P0 BRA `(.L_x_6) ;  /* 0x00000000001c8947 */ /* 0x000fea0003800000 */
[----:B-1----:R-:W1:Y:S02]  /*07c0*/  LDC.64 R6, c[0x0][0x5a0] ;  /* 0x00016800ff067b82 */ /* 0x002e640000000a00 */
[----:B-1----:R-:W2:Y:S02]  /*07d0*/  LDG.E.64 R6, desc[UR52][R6.64] ;  /* 0x0000003406067981 */ /* 0x002ea4000c1e1b00 */
[----:B--2---:R-:W-:-:S04]  /*07e0*/  ISETP.NE.U32.AND P0, PT, R6, RZ, PT ;  /* 0x000000ff0600720c */ /* 0x004fc80003f05070 */
[----:B------:R-:W-:-:S13]  /*07f0*/  ISETP.NE.AND.EX P0, PT, R7, RZ, PT, P0 ;  /* 0x000000ff0700720c */ /* 0x000fda0003f05300 */
[----:B------:R-:W-:Y:S05]  /*0800*/  @!P0 BRA `(.L_x_6) ;  /* 0x0000000000088947 */ /* 0x000fea0003800000 */
[----:B0-----:R2:W5:Y:S01]  /*0810*/  LD.E R23, desc[UR52][R6.64] ;  /* 0x0000003406177980 */ /* 0x001562000c101900 */
[----:B------:R-:W-:Y:S05]  /*0820*/  BRA `(.L_x_7) ;  /* 0x0000000000247947 */ /* 0x000fea0003800000 */
.L_x_6:
[----:B------:R-:W-:Y:S02]  /*0830*/  ULDC.64 UR4, c[0x0][0x590] ;  /* 0x0001640000047ab9 */ /* 0x000fe40000000a00 */
[----:B------:R-:W-:-:S04]  /*0840*/  ISETP.NE.U32.AND P0, PT, RZ, UR4, PT ;  /* 0x00000004ff007c0c */ /* 0x000fc8000bf05070 */
[----:B------:R-:W-:-:S13]  /*0850*/  ISETP.NE.AND.EX P0, PT, RZ, UR5, PT, P0 ;  /* 0x00000005ff007c0c */ /* 0x000fda000bf05300 */
[----:B------:R-:W-:Y:S05]  /*0860*/  @!P0 BRA `(.L_x_8) ;  /* 0x00000000000c8947 */ /* 0x000fea0003800000 */
[----:B-1----:R-:W0:Y:S02]  /*0870*/  LDC.64 R6, c[0x0][0x590] ;  /* 0x00016400ff067b82 */ /* 0x002e240000000a00 */
[----:B0-----:R0:W5:Y:S01]  /*0880*/  LDG.E R23, desc[UR52][R6.64] ;  /* 0x0000003406177981 */ /* 0x001162000c1e1900 */
[----:B------:R-:W-:Y:S05]  /*0890*/  BRA `(.L_x_7) ;  /* 0x0000000000087947 */ /* 0x000fea0003800000 */
.L_x_8:
[----:B------:R-:W-:Y:S02]  /*08a0*/  ULDC UR4, c[0x0][0x584] ;  /* 0x0001610000047ab9 */ /* 0x000fe40000000800 */
[----:B0-----:R-:W-:-:S07]  /*08b0*/  IMAD.U32 R23, RZ, RZ, UR4 ;  /* 0x00000004ff177e24 */ /* 0x001fce000f8e00ff */
.L_x_7:
[----:B------:R-:W3:Y:S01]  /*08c0*/  S2UR UR10, SR_CTAID.Y ;  /* 0x00000000000a79c3 */ /* 0x000ee20000002600 */
[----:B------:R-:W-:Y:S01]  /*08d0*/  ULDC UR5, c[0x0][0x65c] ;  /* 0x0001970000057ab9 */ /* 0x000fe20000000800 */
[----:B------:R-:W-:Y:S01]  /*08e0*/  UISETP.NE.AND UP0, UPT, UR15, 0x2, UPT ;  /* 0x000000020f00788c */ /* 0x000fe2000bf05270 */
[----:B------:R-:W-:Y:S01]  /*08f0*/  PRMT R5, RZ, 0x7610, R5 ;  /* 0x00007610ff057816 */ /* 0x000fe20000000005 */
[----:B------:R-:W-:Y:S01]  /*0900*/  UISETP.NE.AND UP2, UPT, UR5, 0x1, UPT ;  /* 0x000000010500788c */ /* 0x000fe2000bf45270 */
[----:B------:R-:W-:Y:S02]  /*0910*/  IMAD.MOV.U32 R18, RZ, RZ, -0x1 ;  /* 0xffffffffff127424 */ /* 0x000fe400078e00ff */
[----:B------:R-:W-:Y:S01]  /*0920*/  IMAD.MOV.U32 R19, RZ, RZ, -0x1 ;  /* 0xffffffffff137424 */ /* 0x000fe200078e00ff */
[----:B------:R-:W4:Y:S01]  /*0930*/  S2UR UR4, SR_CTAID.X ;  /* 0x00000000000479c3 */ /* 0x000f220000002500 */
[----:B------:R-:W-:-:S06]  /*0940*/  UP2UR UR38, UPR, URZ, 0x4 ;  /* 0x000000043f267883 */ /* 0x000fcc0008000000 */
[----:B------:R-:W-:Y:S01]  /*0950*/  @UP2 ULDC UR12, c[0x0][0x10] ;  /* 0x00000400000c2ab9 */ /* 0x000fe20000000800 */
[----:B------:R-:W-:Y:S01]  /*0960*/  @UP2 UMOV UR7, URZ ;  /* 0x0000003f00072c82 */ /* 0x000fe20008000000 */
[----:B------:R-:W-:Y:S01]  /*0970*/  @UP2 UMOV UR5, URZ ;  /* 0x0000003f00052c82 */ /* 0x000fe20008000000 */
[----:B012---:R-:W0:Y:S01]  /*0980*/  LDC.64 R6, c[0x0][0x650] ;  /* 0x00019400ff067b82 */ /* 0x007e220000000a00 */
[----:B---3--:R-:W-:Y:S02]  /*0990*/  @UP2 UMOV UR9, UR10 ;  /* 0x0000000a00092c82 */ /* 0x008fe40008000000 */
[----:B------:R-:W-:Y:S01]  /*09a0*/  @UP2 UMOV UR6, UR9 ;  /* 0x0000000900062c82 */ /* 0x000fe20008000000 */
[----:B------:R-:W-:Y:S01]  /*09b0*/  @!UP2 UMOV UR9, UR10 ;  /* 0x0000000a0009ac82 */ /* 0x000fe20008000000 */
[----:B----4-:R-:W-:-:S03]  /*09c0*/  @UP2 UIMAD.WIDE.U32 UR12, UR4, UR12, UR6 ;  /* 0x0000000c040c22a5 */ /* 0x010fc6000f8e0006 */
[----:B------:R-:W-:Y:S01]  /*09d0*/  @!UP2 ULDC UR6, c[0x0][0xc] ;  /* 0x000003000006aab9 */ /* 0x000fe20000000800 */
[----:B------:R-:W-:Y:S01]  /*09e0*/  @UP2 UIADD3 UR14, UR13, UR5, URZ ;  /* 0x000000050d0e2290 */ /* 0x000fe2000fffe03f */
[----:B------:R-:W-:Y:S02]  /*09f0*/  ULDC UR10, c[0x0][0xc] ;  /* 0x00000300000a7ab9 */ /* 0x000fe40000000800 */
[----:B------:R-:W-:Y:S01]  /*0a00*/  UMOV UR5, URZ ;  /* 0x0000003f00057c82 */ /* 0x000fe20008000000 */
[----:B------:R-:W-:Y:S01]  /*0a10*/  ULDC UR11, c[0x0][0x10] ;  /* 0x00000400000b7ab9 */ /* 0x000fe20000000800 */
[----:B------:R-:W-:Y:S02]  /*0a20*/  @!UP2 UIMAD.WIDE.U32 UR6, UR6, UR9, UR4 ;  /* 0x000000090606a2a5 */ /* 0x000fe4000f8e0004 */
[----:B------:R-:W-:Y:S01]  /*0a30*/  UIMAD.WIDE.U32 UR10, UR10, UR11, URZ ;  /* 0x0000000b0a0a72a5 */ /* 0x000fe2000f8e003f */
[----:B------:R-:W-:-:S03]  /*0a40*/  ULDC UR13, c[0x0][0x14] ;  /* 0x00000500000d7ab9 */ /* 0x000fc60000000800 */
[----:B------:R-:W-:Y:S02]  /*0a50*/  UIMAD.WIDE.U32 UR50, UR10, UR13, URZ ;  /* 0x0000000d0a3272a5 */ /* 0x000fe4000f8e003f */
[----:B------:R-:W-:Y:S01]  /*0a60*/  UIMAD UR37, UR11, UR13, URZ ;  /* 0x0000000d0b2572a4 */ /* 0x000fe2000f8e023f */
[----:B------:R-:W-:Y:S01]  /*0a70*/  @!UP2 UMOV UR12, UR6 ;  /* 0x00000006000cac82 */ /* 0x000fe20008000000 */
[----:B------:R-:W-:Y:S02]  /*0a80*/  @!UP2 UMOV UR14, UR7 ;  /* 0x00000007000eac82 */ /* 0x000fe40008000000 */
[----:B------:R-:W-:Y:S02]  /*0a90*/  UIADD3 UR37, UR51, UR37, URZ ;  /* 0x0000002533257290 */ /* 0x000fe4000fffe03f */
[----:B------:R-:W-:-:S04]  /*0aa0*/  UIADD3 UR6, UP1, UR12, UR50, URZ ;  /* 0x000000320c067290 */ /* 0x000fc8000ff3e03f */
[----:B------:R-:W-:Y:S02]  /*0ab0*/  UIADD3.X UR7, UR14, UR37, URZ, UP1, !UPT ;  /* 0x000000250e077290 */ /* 0x000fe40008ffe43f */
[----:B------:R-:W-:Y:S02]  /*0ac0*/  USEL UR6, UR6, UR12, !UP0 ;  /* 0x0000000c06067287 */ /* 0x000fe4000c000000 */
[----:B------:R-:W-:-:S04]  /*0ad0*/  USEL UR7, UR7, UR14, !UP0 ;  /* 0x0000000e07077287 */ /* 0x000fc8000c000000 */
[----:B0-----:R-:W-:Y:S01]  /*0ae0*/  ISETP.LE.U32.AND P0, PT, R6, UR6, PT ;  /* 0x0000000606007c0c */ /* 0x001fe2000bf03070 */
[----:B------:R-:W-:Y:S02]  /*0af0*/  IMAD.U32 R16, RZ, RZ, UR6 ;  /* 0x00000006ff107e24 */ /* 0x000fe4000f8e00ff */
[----:B------:R-:W-:Y:S02]  /*0b00*/  IMAD.U32 R2, RZ, RZ, UR7 ;  /* 0x00000007ff027e24 */ /* 0x000fe4000f8e00ff */
[----:B------:R-:W-:-:S03]  /*0b10*/  IMAD.U32 R17, RZ, RZ, UR7 ;  /* 0x00000007ff117e24 */ /* 0x000fc6000f8e00ff */
[----:B------:R-:W-:Y:S01]  /*0b20*/  ISETP.GE.U32.AND.EX P0, PT, R2, R7, PT, P0 ;  /* 0x000000070200720c */ /* 0x000fe20003f06100 */
[----:B------:R-:W-:-:S12]  /*0b30*/  IMAD.MOV.U32 R2, RZ, RZ, -0x1 ;  /* 0xffffffffff027424 */ /* 0x000fd800078e00ff */
[----:B------:R-:W-:Y:S05]  /*0b40*/  @P0 BRA `(.L_x_9) ;  /* 0x00000004008c0947 */ /* 0x000fea0003800000 */
[----:B------:R-:W-:Y:S01]  /*0b50*/  I2FP.F32.U32 R2, UR4 ;  /* 0x0000000400027c45 */ /* 0x000fe20008201000 */
[----:B------:R-:W-:Y:S01]  /*0b60*/  ULDC.64 UR16, c[0x0][0x628] ;  /* 0x00018a0000107ab9 */ /* 0x000fe20000000a00 */
[----:B------:R-:W-:Y:S01]  /*0b70*/  ULDC UR6, c[0x0][0x150] ;  /* 0x0000540000067ab9 */ /* 0x000fe20000000800 */
[----:B------:R-:W-:Y:S01]  /*0b80*/  ISETP.NE.U32.AND P0, PT, RZ, UR16, PT ;  /* 0x00000010ff007c0c */ /* 0x000fe2000bf05070 */
[----:B------:R-:W-:Y:S01]  /*0b90*/  ULDC UR15, c[0x0][0x630] ;  /* 0x00018c00000f7ab9 */ /* 0x000fe20000000800 */
[----:B------:R-:W-:Y:S01]  /*0ba0*/  FMUL R2, R2, UR6 ;  /* 0x0000000602027c20 */ /* 0x000fe20008400000 */
[----:B------:R-:W-:Y:S01]  /*0bb0*/  R2UR UR19, R16 ;  /* 0x00000000101372ca */ /* 0x000fe200000e0000 */
[----:B------:R-:W-:Y:S01]  /*0bc0*/  ULDC UR21, c[0x0][0x154] ;  /* 0x0000550000157ab9 */ /* 0x000fe20000000800 */
[----:B------:R-:W-:Y:S01]  /*0bd0*/  ISETP.NE.AND.EX P0, PT, RZ, UR17, PT, P0 ;  /* 0x00000011ff007c0c */ /* 0x000fe2000bf05300 */
[----:B------:R0:W1:Y:S01]  /*0be0*/  F2I.U32.TRUNC.NTZ R5, R2 ;  /* 0x0000000200057305 */ /* 0x000062000020f000 */
[----:B------:R-:W-:-:S02]  /*0bf0*/  R2UR UR20, R17 ;  /* 0x00000000111472ca */ /* 0x000fc400000e0000 */
[----:B------:R-:W-:Y:S02]  /*0c00*/  R2UR UR6, R16 ;  /* 0x00000000100672ca */ /* 0x000fe400000e0000 */
[----:B------:R-:W-:-:S07]  /*0c10*/  R2UR UR7, R17 ;  /* 0x00000000110772ca */ /* 0x000fce00000e0000 */
[----:B0-----:R-:W-:Y:S08]  /*0c20*/  @!P0 BRA `(.L_x_10) ;  /* 0x0000000000308947 */ /* 0x001ff00003800000 */
[----:B------:R-:W-:Y:S01]  /*0c30*/  R2UR UR6, R16 ;  /* 0x00000000100672ca */ /* 0x000fe200000e0000 */
[----:B------:R-:W-:Y:S01]  /*0c40*/  ULDC UR12, c[0x0][0x634] ;  /* 0x00018d00000c7ab9 */ /* 0x000fe20000000800 */
[----:B------:R-:W-:-:S11]  /*0c50*/  R2UR UR14, R17 ;  /* 0x00000000110e72ca */ /* 0x000fd600000e0000 */
[----:B------:R-:W-:-:S04]  /*0c60*/  UIADD3 UR12, UP1, UR6, UR12, URZ ;  /* 0x0000000c060c7290 */ /* 0x000fc8000ff3e03f */
[----:B------:R-:W-:-:S04]  /*0c70*/  UIADD3.X UR14, URZ, UR14, URZ, UP1, !UPT ;  /* 0x0000000e3f0e7290 */ /* 0x000fc80008ffe43f */
[----:B------:R-:W-:-:S04]  /*0c80*/  UIMAD.WIDE.U32 UR6, UR14, UR16, URZ ;  /* 0x000000100e0672a5 */ /* 0x000fc8000f8e003f */
[----:B------:R-:W-:Y:S02]  /*0c90*/  UIMAD.WIDE.U32 UR10, UP1, UR12, UR17, UR6 ;  /* 0x000000110c0a72a5 */ /* 0x000fe4000f820006 */
[----:B------:R-:W-:Y:S02]  /*0ca0*/  UIMAD.WIDE.U32 UR6, UR12, UR16, URZ ;  /* 0x000000100c0672a5 */ /* 0x000fe4000f8e003f */
[----:B------:R-:W-:Y:S02]  /*0cb0*/  UIADD3.X UR13, URZ, URZ, URZ, UP1, !UPT ;  /* 0x0000003f3f0d7290 */ /* 0x000fe40008ffe43f */
[----:B------:R-:W-:Y:S01]  /*0cc0*/  UIADD3 URZ, UP1, UR7, UR10, URZ ;  /* 0x0000000a073f7290 */ /* 0x000fe2000ff3e03f */
[----:B------:R-:W-:-:S03]  /*0cd0*/  UMOV UR12, UR11 ;  /* 0x0000000b000c7c82 */ /* 0x000fc60008000000 */
[----:B------:R-:W-:-:S12]  /*0ce0*/  UIMAD.WIDE.U32.X UR6, UR14, UR17, UR12, UP1 ;  /* 0x000000110e0672a5 */ /* 0x000fd800088e040c */
.L_x_10:
[----:B------:R-:W-:Y:S01]  /*0cf0*/  USHF.R.U64 UR5, UR6, UR15, UR7 ;  /* 0x0000000f06057299 */ /* 0x000fe20008001207 */
[----:B------:R-:W-:Y:S01]  /*0d00*/  I2FP.F32.U32 R2, UR9 ;  /* 0x0000000900027c45 */ /* 0x000fe20008201000 */
[----:B------:R-:W-:Y:S01]  /*0d10*/  USHF.R.U32.HI UR6, URZ, UR15, UR7 ;  /* 0x0000000f3f067299 */ /* 0x000fe20008011607 */
[----:B-1----:R-:W-:Y:S01]  /*0d20*/  R2UR UR14, R5 ;  /* 0x00000000050e72ca */ /* 0x002fe200000e0000 */
[----:B------:R-:W-:Y:S02]  /*0d30*/  UIADD3 UR17, UP1, URZ, -UR5, URZ ;  /* 0x800000053f117290 */ /* 0x000fe4000ff3e03f */
[----:B------:R-:W-:Y:S01]  /*0d40*/  FMUL R2, R2, UR21 ;  /* 0x0000001502027c20 */ /* 0x000fe20008400000 */
[----:B------:R-:W-:Y:S01]  /*0d50*/  ULDC.64 UR10, c[0x0][0x620] ;  /* 0x00018800000a7ab9 */ /* 0x000fe20000000a00 */
[----:B------:R-:W-:Y:S01]  /*0d60*/  UIADD3.X UR6, URZ, ~UR6, URZ, UP1, !UPT ;  /* 0x800000063f067290 */ /* 0x000fe20008ffe43f */
[----:B------:R-:W-:Y:S01]  /*0d70*/  UMOV UR12, UR19 ;  /* 0x00000013000c7c82 */ /* 0x000fe20008000000 */
[----:B------:R-:W-:-:S02]  /*0d80*/  UMOV UR13, UR20 ;  /* 0x00000014000d7c82 */ /* 0x000fc40008000000 */
[----:B------:R-:W-:Y:S01]  /*0d90*/  UIMAD UR6, UR6, UR10, URZ ;  /* 0x0000000a060672a4 */ /* 0x000fe2000f8e023f */
[----:B------:R-:W0:Y:S01]  /*0da0*/  F2I.U32.TRUNC.NTZ R2, R2 ;  /* 0x0000000200027305 */ /* 0x000e22000020f000 */
[----:B------:R-:W-:Y:S02]  /*0db0*/  UIMAD.WIDE.U32 UR12, UR17, UR10, UR12 ;  /* 0x0000000a110c72a5 */ /* 0x000fe4000f8e000c */
[----:B------:R-:W-:Y:S01]  /*0dc0*/  UIMAD UR17, UR17, UR11, UR6 ;  /* 0x0000000b111172a4 */ /* 0x000fe2000f8e0206 */
[----:B------:R-:W-:Y:S01]  /*0dd0*/  ULDC UR24, c[0x0][0x658] ;  /* 0x0001960000187ab9 */ /* 0x000fe20000000800 */
[----:B------:R-:W-:Y:S02]  /*0de0*/  UMOV UR22, 0xffffffff ;  /* 0xffffffff00167882 */ /* 0x000fe40000000000 */
[----:B------:R-:W-:Y:S01]  /*0df0*/  UIADD3 UR17, UR13, UR17, URZ ;  /* 0x000000110d117290 */ /* 0x000fe2000fffe03f */
[----:B------:R-:W-:Y:S01]  /*0e00*/  ULDC UR19, c[0x0][0x618] ;  /* 0x0001860000137ab9 */ /* 0x000fe20000000800 */
[----:B------:R-:W-:Y:S01]  /*0e10*/  ULDC.64 UR6, c[0x0][0x640] ;  /* 0x0001900000067ab9 */ /* 0x000fe20000000a00 */
[----:B------:R-:W-:Y:S01]  /*0e20*/  USHF.L.U32 UR13, UR22, UR24, URZ ;  /* 0x00000018160d7299 */ /* 0x000fe2000800063f */
[----:B------:R-:W-:Y:S01]  /*0e30*/  ISETP.NE.U32.AND P0, PT, RZ, UR6, PT ;  /* 0x00000006ff007c0c */ /* 0x000fe2000bf05070 */
[----:B------:R-:W-:-:S02]  /*0e40*/  USHF.R.U64 UR22, UR12, UR19, UR17 ;  /* 0x000000130c167299 */ /* 0x000fc40008001211 */
[----:B------:R-:W-:Y:S01]  /*0e50*/  USHF.R.U32.HI UR12, URZ, UR19, UR17 ;  /* 0x000000133f0c7299 */ /* 0x000fe20008011611 */
[----:B0-----:R-:W-:Y:S01]  /*0e60*/  R2UR UR16, R2 ;  /* 0x00000000021072ca */ /* 0x001fe200000e0000 */
[----:B------:R-:W-:Y:S01]  /*0e70*/  ULDC UR21, c[0x0][0x608] ;  /* 0x0001820000157ab9 */ /* 0x000fe20000000800 */
[----:B------:R-:W-:Y:S01]  /*0e80*/  ISETP.NE.AND.EX P0, PT, RZ, UR7, PT, P0 ;  /* 0x00000007ff007c0c */ /* 0x000fe2000bf05300 */
[----:B------:R-:W-:Y:S02]  /*0e90*/  USHF.R.U64 UR26, UR22, UR21, UR12 ;  /* 0x00000015161a7299 */ /* 0x000fe4000800120c */
[----:B------:R-:W-:Y:S01]  /*0ea0*/  USHF.R.U32.HI UR12, URZ, UR21, UR12 ;  /* 0x000000153f0c7299 */ /* 0x000fe2000801160c */
[----:B------:R-:W-:Y:S01]  /*0eb0*/  UMOV UR20, 0x1 ;  /* 0x0000000100147882 */ /* 0x000fe20000000000 */
[----:B------:R-:W-:Y:S02]  /*0ec0*/  UIADD3 UR14, -UR14, URZ, URZ ;  /* 0x0000003f0e0e7290 */ /* 0x000fe4000fffe13f */
[----:B------:R-:W-:-:S02]  /*0ed0*/  USHF.R.U64 UR27, UR26, UR24, UR12 ;  /* 0x000000181a1b7299 */ /* 0x000fc4000800120c */
[----:B------:R-:W-:Y:S01]  /*0ee0*/  USHF.L.U32 UR19, UR20, UR24, URZ ;  /* 0x0000001814137299 */ /* 0x000fe2000800063f */
[----:B------:R-:W-:Y:S01]  /*0ef0*/  ULDC UR15, c[0x0][0x144] ;  /* 0x00005100000f7ab9 */ /* 0x000fe20000000800 */
[----:B------:R-:W-:Y:S01]  /*0f00*/  ULDC UR10, c[0x0][0x600] ;  /* 0x00018000000a7ab9 */ /* 0x000fe20000000800 */
[----:B------:R-:W-:Y:S02]  /*0f10*/  ULOP3.LUT UR20, URZ, UR13, URZ, 0x33, !UPT ;  /* 0x0000000d3f147292 */ /* 0x000fe4000f8e333f */
[----:B------:R-:W-:Y:S02]  /*0f20*/  USHF.R.U32.HI UR13, URZ, UR24, UR12 ;  /* 0x000000183f0d7299 */ /* 0x000fe4000801160c */
[----:B------:R-:W-:Y:S02]  /*0f30*/  UIADD3 UR11, UR10, -0x1, URZ ;  /* 0xffffffff0a0b7890 */ /* 0x000fe4000fffe03f */
[----:B------:R-:W-:Y:S02]  /*0f40*/  UIADD3 UR23, -UR16, URZ, URZ ;  /* 0x0000003f10177290 */ /* 0x000fe4000fffe13f */
[----:B------:R-:W-:Y:S01]  /*0f50*/  UIMAD UR4, UR15, UR14, UR4 ;  /* 0x0000000e0f0472a4 */ /* 0x000fe2000f8e0204 */
[----:B------:R-:W-:Y:S01]  /*0f60*/  ULDC UR28, c[0x0][0x148] ;  /* 0x00005200001c7ab9 */ /* 0x000fe20000000800 */
[----:B------:R-:W-:Y:S01]  /*0f70*/  ULDC UR24, c[0x0][0x648] ;  /* 0x0001920000187ab9 */ /* 0x000fe20000000800 */
[----:B------:R-:W-:Y:S01]  /*0f80*/  ULDC UR25, c[0x0][0x638] ;  /* 0x00018e0000197ab9 */ /* 0x000fe20000000800 */
[----:B------:R-:W-:Y:S01]  /*0f90*/  UMOV UR12, UR27 ;  /* 0x0000001b000c7c82 */ /* 0x000fe20008000000 */
[----:B------:R-:W-:Y:S07]  /*0fa0*/  @!P0 BRA `(.L_x_11) ;  /* 0x0000000000308947 */ /* 0x000fee0003800000 */
[----:B------:R-:W-:Y:S02]  /*0fb0*/  ULDC UR16, c[0x0][0x64c] ;  /* 0x0001930000107ab9 */ /* 0x000fe40000000800 */
        /* <DEDUP_REMOVED lines=8> */
[----:B------:R-:W-:-:S07]  /*1040*/  UIMAD.WIDE.U32.X UR6, UR21, UR7, UR16, UP1 ;  /* 0x00000007150672a5 */ /* 0x000fce00088e0410 */
[----:B------:R-:W-:Y:S01]  /*1050*/  UMOV UR12, UR6 ;  /* 0x00000006000c7c82 */ /* 0x000fe20008000000 */
[----:B------:R-:W-:-:S05]  /*1060*/  UMOV UR13, UR7 ;  /* 0x00000007000d7c82 */ /* 0x000fca0008000000 */
.L_x_11:
[----:B------:R-:W-:Y:S01]  /*1070*/  UISETP.NE.AND UP1, UPT, UR38, URZ, UPT ;  /* 0x0000003f2600728c */ /* 0x000fe2000bf25270 */
[----:B------:R-:W-:Y:S01]  /*1080*/  IMAD.MOV.U32 R5, RZ, RZ, 0x1 ;  /* 0x00000001ff057424 */ /* 0x000fe200078e00ff */
[----:B------:R-:W-:Y:S01]  /*1090*/  USHF.R.U64 UR6, UR12, UR24, UR13 ;  /* 0x000000180c067299 */ /* 0x000fe2000800120d */
[----:B------:R-:W-:Y:S01]  /*10a0*/  IMAD.U32 R19, RZ, RZ, UR5 ;  /* 0x00000005ff137e24 */ /* 0x000fe2000f8e00ff */
[----:B------:R-:W-:Y:S02]  /*10b0*/  ULOP3.LUT UR20, UR26, UR20, URZ, 0xc0, !UPT ;  /* 0x000000141a147292 */ /* 0x000fe4000f8ec03f */
[----:B------:R-:W-:Y:S02]  /*10c0*/  UIADD3 UR7, -UR6, URZ, URZ ;  /* 0x0000003f06077290 */ /* 0x000fe4000fffe13f */
[----:B------:R-:W-:Y:S02]  /*10d0*/  UIMAD UR19, UR19, UR6, UR20 ;  /* 0x00000006131372a4 */ /* 0x000fe4000f8e0214 */
[----:B------:R-:W-:-:S02]  /*10e0*/  ULOP3.LUT UR11, UR22, UR11, URZ, 0xc0, !UPT ;  /* 0x0000000b160b7292 */ /* 0x000fc4000f8ec03f */
[----:B------:R-:W-:Y:S02]  /*10f0*/  @UP1 UIMAD UR4, UR28, UR23, UR9 ;  /* 0x000000171c0412a4 */ /* 0x000fe4000f8e0209 */
[----:B------:R-:W-:-:S03]  /*1100*/  UIMAD UR6, UR7, UR25, UR27 ;  /* 0x00000019070672a4 */ /* 0x000fc6000f8e021b */
[----:B------:R-:W-:Y:S01]  /*1110*/  ULDC UR7, c[0x0][0x610] ;  /* 0x0001840000077ab9 */ /* 0x000fe20000000800 */
[----:B------:R-:W-:Y:S02]  /*1120*/  UIMAD UR6, UR6, UR10, UR11 ;  /* 0x0000000a060672a4 */ /* 0x000fe4000f8e020b */
[----:B------:R-:W-:-:S04]  /*1130*/  UIMAD UR4, UR19, UR7, UR4 ;  /* 0x00000007130472a4 */ /* 0x000fc8000f8e0204 */
[----:B------:R-:W-:Y:S02]  /*1140*/  USEL UR7, UR6, UR4, !UP1 ;  /* 0x0000000406077287 */ /* 0x000fe4000c800000 */
[----:B------:R-:W-:-:S04]  /*1150*/  USEL UR4, UR4, UR6, !UP1 ;  /* 0x0000000604047287 */ /* 0x000fc8000c800000 */
[----:B------:R-:W-:Y:S02]  /*1160*/  IMAD.U32 R2, RZ, RZ, UR7 ;  /* 0x00000007ff027e24 */ /* 0x000fe4000f8e00ff */
[----:B------:R-:W-:-:S07]  /*1170*/  IMAD.U32 R18, RZ, RZ, UR4 ;  /* 0x00000004ff127e24 */ /* 0x000fce000f8e00ff */
.L_x_9:
[----:B------:R-:W-:Y:S02]  /*1180*/  ULDC UR4, c[0x0][0x28c] ;  /* 0x0000a30000047ab9 */ /* 0x000fe40000000800 */
[----:B------:R-:W-:-:S04]  /*1190*/  UIADD3 UR4, UR4, 0x1f, URZ ;  /* 0x0000001f04047890 */ /* 0x000fc8000fffe03f */
[----:B------:R-:W-:-:S04]  /*11a0*/  USHF.R.S32.HI UR5, URZ, 0x1f, UR4 ;  /* 0x0000001f3f057899 */ /* 0x000fc80008011404 */
[----:B------:R-:W-:-:S04]  /*11b0*/  ULEA.HI UR5, UR5, UR4, URZ, 0x5 ;  /* 0x0000000405057291 */ /* 0x000fc8000f8f283f */
[----:B------:R-:W-:Y:S01]  /*11c0*/  USHF.R.S32.HI UR39, URZ, 0x5, UR5 ;  /* 0x000000053f277899 */ /* 0x000fe20008011405 */
[----:B------:R-:W-:Y:S11]  /*11d0*/  @!P1 BRA `(.L_x_12) ;  /* 0x0000005400709947 */ /* 0x000ff60003800000 */
[----:B------:R-:W-:-:S06]  /*11e0*/  UISETP.GT.U32.AND UP1, UPT, UR18, 0x1, UPT ;  /* 0x000000011200788c */ /* 0x000fcc000bf24070 */
[----:B------:R-:W-:-:S13]  /*11f0*/  PLOP3.LUT P0, PT, PT, PT, UP1, 0x80, 0x0 ;  /* 0x000000000000781c */ /* 0x000fda0003f0f018 */
[----:B------:R-:W-:Y:S05]  /*1200*/  @P0 EXIT ;  /* 0x000000000000094d */ /* 0x000fea0003800000 */
.L_x_13:
[----:B------:R-:W-:-:S08]  /*1210*/  NOP ;  /* 0x0000000000007918 */ /* 0x000fd00000000000 */
[----:B------:R-:W0:Y:S02]  /*1220*/  USETMAXREG.TRY_ALLOC.CTAPOOL UP1, 0xe8 ;  /* 0x000000e8000079c8 */ /* 0x000e240008020600 */
[----:B0-----:R-:W-:-:S13]  /*1230*/  PLOP3.LUT P0, PT, PT, PT, UP1, 0x80, 0x0 ;  /* 0x000000000000781c */ /* 0x001fda0003f0f018 */
[----:B------:R-:W-:Y:S05]  /*1240*/  @!P0 BRA `(.L_x_13) ;  /* 0xfffffffc00f08947 */ /* 0x000fea000383ffff */
[----:B------:R-:W-:-:S13]  /*1250*/  LOP3.LUT P0, RZ, R5, 0xff, RZ, 0xc0, !PT ;  /* 0x000000ff05ff7812 */ /* 0x000fda000780c0ff */
[----:B------:R-:W-:Y:S05]  /*1260*/  @!P0 EXIT ;  /* 0x000000000000894d */ /* 0x000fea0003800000 */
[----:B------:R-:W0:Y:S01]  /*1270*/  S2UR UR5, SR_CgaCtaId ;  /* 0x00000000000579c3 */ /* 0x000e220000008800 */
[----:B------:R-:W-:Y:S01]  /*1280*/  VIADD R6, R0, 0xffffffff ;  /* 0xffffffff00067836 */ /* 0x000fe20000000000 */
[----:B------:R-:W-:Y:S01]  /*1290*/  SHF.R.S32.HI R0, RZ, 0x1f, R3 ;  /* 0x0000001fff007819 */ /* 0x000fe20000011403 */
[----:B------:R-:W-:Y:S01]  /*12a0*/  USHF.R.U32.HI UR4, URZ, 0x1, UR39 ;  /* 0x000000013f047899 */ /* 0x000fe20008011627 */
[----:B------:R-:W-:Y:S02]  /*12b0*/  UMOV UR41, 0x400 ;  /* 0x0000040000297882 */ /* 0x000fe40000000000 */
[----:B------:R-:W-:Y:S01]  /*12c0*/  R2UR UR43, R6 ;  /* 0x00000000062b72ca */ /* 0x000fe200000e0000 */
[----:B------:R-:W-:Y:S01]  /*12d0*/  ULOP3.LUT UR42, UR39, 0x1, URZ, 0xc0, !UPT ;  /* 0x00000001272a7892 */ /* 0x000fe2000f8ec03f */
[CC--:B------:R-:W-:Y:S01]  /*12e0*/  LEA.HI R4, R0.reuse, R3.reuse, RZ, 0x2 ;  /* 0x0000000300047211 */ /* 0x0c0fe200078f10ff */
[----:B------:R-:W-:Y:S01]  /*12f0*/  ULOP3.LUT UR4, UR4, 0x1, URZ, 0xc0, !UPT ;  /* 0x0000000104047892 */ /* 0x000fe2000f8ec03f */
[----:B------:R-:W-:Y:S01]  /*1300*/  LEA.HI R0, R0, R3, RZ, 0x5 ;  /* 0x0000000300007211 */ /* 0x000fe200078f28ff */
[----:B------:R-:W-:Y:S01]  /*1310*/  USEL UR42, UR42, URZ, !UP0 ;  /* 0x0000003f2a2a7287 */ /* 0x000fe2000c000000 */
[--C-:B------:R-:W-:Y:S01]  /*1320*/  SHF.R.S32.HI R88, RZ, 0x2, R4.reuse ;  /* 0x00000002ff587819 */ /* 0x100fe20000011404 */
[----:B------:R-:W-:Y:S01]  /*1330*/  UISETP.EQ.U32.AND UP0, UPT, UR4, 0x1, !UP0 ;  /* 0x000000010400788c */ /* 0x000fe2000c702070 */
[----:B------:R-:W-:Y:S01]  /*1340*/  SHF.R.S32.HI R5, RZ, 0x1f, R4 ;  /* 0x0000001fff057819 */ /* 0x000fe20000011404 */
[----:B------:R-:W-:Y:S01]  /*1350*/  UISETP.LT.AND UP1, UPT, UR39, 0x1, UPT ;  /* 0x000000012700788c */ /* 0x000fe2000bf21270 */
[----:B------:R-:W-:Y:S01]  /*1360*/  LOP3.LUT R90, R4, 0xfffffffc, RZ, 0xc0, !PT ;  /* 0xfffffffc045a7812 */ /* 0x000fe200078ec0ff */
[----:B------:R-:W-:Y:S01]  /*1370*/  ULDC UR6, c[0x0][0x284] ;  /* 0x0000a10000067ab9 */ /* 0x000fe20000000800 */
[----:B------:R-:W-:Y:S01]  /*1380*/  LEA.HI R5, R5, R88, RZ, 0x3 ;  /* 0x0000005805057211 */ /* 0x000fe200078f18ff */
[----:B------:R-:W-:Y:S01]  /*1390*/  USHF.L.U32 UR43, UR43, 0x3, URZ ;  /* 0x000000032b2b7899 */ /* 0x000fe2000800063f */
[----:B------:R-:W-:Y:S01]  /*13a0*/  ISETP.NE.AND P0, PT, R6, RZ, PT ;  /* 0x000000ff0600720c */ /* 0x000fe20003f05270 */
[----:B------:R-:W-:Y:S01]  /*13b0*/  USEL UR45, UR39, 0x1, UP1 ;  /* 0x00000001272d7887 */ /* 0x000fe20008800000 */
[----:B------:R-:W-:Y:S01]  /*13c0*/  LOP3.LUT R5, R5, 0xfffffff8, RZ, 0xc0, !PT ;  /* 0xfffffff805057812 */ /* 0x000fe200078ec0ff */
[----:B------:R-:W-:Y:S01]  /*13d0*/  IMAD.IADD R90, R3, 0x1, -R90 ;  /* 0x00000001035a7824 */ /* 0x000fe200078e0a5a */
[----:B0-----:R-:W-:Y:S01]  /*13e0*/  ULEA UR41, UR5, UR41, 0x18 ;  /* 0x0000002905297291 */ /* 0x001fe2000f8ec03f */
[----:B------:R-:W-:Y:S01]  /*13f0*/  IMAD.U32 R92, RZ, RZ, UR43 ;  /* 0x0000002bff5c7e24 */ /* 0x000fe2000f8e00ff */
[----:B------:R-:W-:Y:S01]  /*1400*/  SEL R98, RZ, 0x1, P0 ;  /* 0x00000001ff627807 */ /* 0x000fe20000000000 */
[----:B------:R-:W-:Y:S01]  /*1410*/  IMAD.IADD R88, R88, 0x1, -R5 ;  /* 0x0000000158587824 */ /* 0x000fe200078e0a05 */
[----:B------:R-:W-:Y:S01]  /*1420*/  UIADD3 UR44, UR41, 0x30, URZ ;  /* 0x00000030292c7890 */ /* 0x000fe2000fffe03f */
[----:B------:R-:W-:Y:S01]  /*1430*/  SHF.R.S32.HI R5, RZ, 0x5, R0 ;  /* 0x00000005ff057819 */ /* 0x000fe20000011400 */
[----:B------:R-:W-:Y:S01]  /*1440*/  UIADD3 UR4, UR41, 0x100, URZ ;  /* 0x0000010029047890 */ /* 0x000fe2000fffe03f */
[C---:B------:R-:W-:Y:S01]  /*1450*/  LOP3.LUT R94, R92.reuse, 0x8, RZ, 0xc0, !PT ;  /* 0x000000085c5e7812 */ /* 0x040fe200078ec0ff */
[----:B------:R-:W-:Y:S01]  /*1460*/  UIADD3 UR5, UR41, 0x2100, URZ ;  /* 0x0000210029057890 */ /* 0x000fe2000fffe03f */
[--C-:B------:R-:W-:Y:S01]  /*1470*/  SHF.R.S32.HI R89, RZ, 0x1f, R88.reuse ;  /* 0x0000001fff597819 */ /* 0x100fe20000011458 */
[----:B------:R-:W-:Y:S01]  /*1480*/  USHF.R.U32.HI UR4, URZ, 0x4, UR4 ;  /* 0x000000043f047899 */ /* 0x000fe20008011604 */
[C-C-:B------:R-:W-:Y:S01]  /*1490*/  IMAD R95, R5.reuse, -0x10, -R88.reuse ;  /* 0xfffffff0055f7824 */ /* 0x140fe200078e0a58 */
[----:B------:R-:W-:Y:S01]  /*14a0*/  USHF.R.U32.HI UR5, URZ, 0x4, UR5 ;  /* 0x000000043f057899 */ /* 0x000fe20008011605 */
[----:B------:R-:W-:Y:S01]  /*14b0*/  IMAD.U32 R91, RZ, RZ, UR44 ;  /* 0x0000002cff5b7e24 */ /* 0x000fe2000f8e00ff */
[----:B------:R-:W-:Y:S01]  /*14c0*/  ULOP3.LUT UR4, UR4, 0x3fff, URZ, 0xc0, !UPT ;  /* 0x00003fff04047892 */ /* 0x000fe2000f8ec03f */
[----:B------:R-:W-:Y:S01]  /*14d0*/  IMAD.WIDE R88, R5, 0x10, R88 ;  /* 0x0000001005587825 */ /* 0x000fe200078e0258 */
[----:B------:R-:W-:Y:S01]  /*14e0*/  ULOP3.LUT UR5, UR5, 0x3fff, URZ, 0xc0, !UPT ;  /* 0x00003fff05057892 */ /* 0x000fe2000f8ec03f */
[----:B------:R-:W-:Y:S01]  /*14f0*/  LOP3.LUT R92, R92, 0x8, RZ, 0xc, !PT ;  /* 0x000000085c5c7812 */ /* 0x000fe200078e0cff */
[----:B------:R-:W-:Y:S01]  /*1500*/  ULOP3.LUT UR40, UR36, 0x1, URZ, 0xfc, !UPT ;  /* 0x0000000124287892 */ /* 0x000fe2000f8efc3f */
[----:B------:R-:W-:Y:S01]  /*1510*/  VIADD R93, R91, UR43 ;  /* 0x0000002b5b5d7c36 */ /* 0x000fe20008000000 */
[----:B------:R-:W-:Y:S01]  /*1520*/  LOP3.LUT R94, R94, 0x18, RZ, 0x3c, !PT ;  /* 0x000000185e5e7812 */ /* 0x000fe200078e3cff */
[----:B------:R-:W-:Y:S01]  /*1530*/  VIADD R95, R95, UR6 ;  /* 0x000000065f5f7c36 */ /* 0x000fe20008000000 */
[----:B------:R-:W-:-:S02]  /*1540*/  UIADD3 UR45, -UR45, UR39, URZ ;  /* 0x000000272d2d7290 */ /* 0x000fc4000fffe13f */
[----:B------:R-:W-:Y:S02]  /*1550*/  USEL UR46, URZ, 0x1, !UP0 ;  /* 0x000000013f2e7887 */ /* 0x000fe4000c000000 */
[----:B------:R-:W-:Y:S02]  /*1560*/  ULOP3.LUT UR47, UR4, 0x10000, URZ, 0xfc, !UPT ;  /* 0x00010000042f7892 */ /* 0x000fe4000f8efc3f */
[----:B------:R-:W-:-:S12]  /*1570*/  ULOP3.LUT UR48, UR5, 0x10000, URZ, 0xfc, !UPT ;  /* 0x0001000005307892 */ /* 0x000fd8000f8efc3f */
.L_x_161:
[----:B------:R-:W-:Y:S01]  /*1580*/  SHF.L.U32 R0, R98, 0x1f, RZ ;  /* 0x0000001f62007819 */ /* 0x000fe200000006ff */
[----:B------:R-:W-:Y:S02]  /*1590*/  ULDC UR4, c[0x0][0x28c] ;  /* 0x0000a30000047ab9 */ /* 0x000fe40000000800 */
[----:B------:R-:W-:Y:S01]  /*15a0*/  ISETP.LT.AND P1, PT, RZ, UR4, PT ;  /* 0x00000004ff007c0c */ /* 0x000fe2000bf21270 */
[----:B------:R-:W0:Y:S02]  /*15b0*/  SYNCS.PHASECHK.TRANS64.TRYWAIT P0, [R91+UR43], R0 ;  /* 0x000000005b0075a7 */ /* 0x000e24000800016b */
[----:B0-23--:R-:W-:Y:S10]  /*15c0*/  @!P0 BRA `(.L_x_14) ;  /* 0x0000006000208947 */ /* 0x00dff40003800000 */
.L_x_181:
[----:B------:R-:W-:Y:S05]  /*15d0*/  @P1 BRA `(.L_x_15) ;  /* 0x0000000000401947 */ /* 0x000fea0003800000 */
[----:B0-----:R-:W-:Y:S01]  /*15e0*/  MOV R0, 0x0 ;  /* 0x0000000000007802 */ /* 0x001fe20000000f00 */
[----:B------:R-:W-:Y:S01]  /*15f0*/  ULDC.64 UR4, c[0x4][0x68] ;  /* 0x01001a0000047ab9 */ /* 0x000fe20000000a00 */
[----:B------:R-:W-:Y:S01]  /*1600*/  ULDC.64 UR6, c[0x4][0x8] ;  /* 0x0100020000067ab9 */ /* 0x000fe20000000a00 */
[----:B------:R-:W-:Y:S01]  /*1610*/  IMAD.U32 R4, RZ, RZ, UR4 ;  /* 0x00000004ff047e24 */ /* 0x000fe2000f8e00ff */
[----:B------:R0:W1:Y:S01]  /*1620*/  LDC.64 R14, c[0x4][R0] ;  /* 0x01000000000e7b82 */ /* 0x0000620000000a00 */
[----:B------:R-:W-:Y:S01]  /*1630*/  IMAD.U32 R5, RZ, RZ, UR5 ;  /* 0x00000005ff057e24 */ /* 0x000fe2000f8e00ff */
[----:B------:R-:W-:Y:S01]  /*1640*/  ULDC.64 UR4, c[0x4][0x70] ;  /* 0x01001c0000047ab9 */ /* 0x000fe20000000a00 */
[----:B------:R-:W-:Y:S02]  /*1650*/  IMAD.U32 R10, RZ, RZ, UR6 ;  /* 0x00000006ff0a7e24 */ /* 0x000fe4000f8e00ff */
[----:B------:R-:W-:Y:S02]  /*1660*/  IMAD.U32 R6, RZ, RZ, UR4 ;  /* 0x00000004ff067e24 */ /* 0x000fe4000f8e00ff */
[----:B------:R-:W-:-:S02]  /*1670*/  IMAD.U32 R7, RZ, RZ, UR5 ;  /* 0x00000005ff077e24 */ /* 0x000fc4000f8e00ff */
[----:B------:R-:W-:Y:S02]  /*1680*/  IMAD.U32 R11, RZ, RZ, UR7 ;  /* 0x00000007ff0b7e24 */ /* 0x000fe4000f8e00ff */
[----:B------:R-:W-:Y:S02]  /*1690*/  IMAD.MOV.U32 R8, RZ, RZ, 0x1e1 ;  /* 0x000001e1ff087424 */ /* 0x000fe400078e00ff */
[----:B------:R-:W-:Y:S02]  /*16a0*/  IMAD.MOV.U32 R12, RZ, RZ, 0x1 ;  /* 0x00000001ff0c7424 */ /* 0x000fe400078e00ff */
[----:B0-----:R-:W-:-:S07]  /*16b0*/  IMAD.MOV.U32 R13, RZ, RZ, RZ ;  /* 0x000000ffff0d7224 */ /* 0x001fce00078e00ff */
[----:B------:R-:W-:-:S07]  /*16c0*/  LEPC R20, `(.L_x_15) ;  /* 0x000000001014794e */ /* 0x000fce0000000000 */
[----:B-1---5:R-:W-:Y:S05]  /*16d0*/  CALL.ABS.NOINC R14 ;  /* 0x000000000e007343 */ /* 0x022fea0003c00000 */
.L_x_15:
[----:B0-----:R-:W-:-:S05]  /*16e0*/  IMAD.U32 R0, RZ, RZ, UR40 ;  /* 0x00000028ff007e24 */ /* 0x001fca000f8e00ff */
[----:B------:R-:W-:-:S13]  /*16f0*/  ISETP.NE.AND P0, PT, R0, 0x3, PT ;  /* 0x000000030000780c */ /* 0x000fda0003f05270 */
[----:B------:R-:W-:Y:S05]  /*1700*/  @!P0 BRA `(.L_x_16) ;  /* 0x0000000000048947 */ /* 0x000fea0003800000 */
[----:B------:R-:W-:Y:S01]  /*1710*/  BPT.TRAP 0x1 ;  /* 0x000000040000795c */ /* 0x000fe20000300000 */
.L_x_16:
[----:B------:R-:W-:Y:S02]  /*1720*/  IMAD.U32 R3, RZ, RZ, UR42 ;  /* 0x0000002aff037e24 */ /* 0x000fe4000f8e00ff */
[----:B------:R-:W-:-:S03]  /*1730*/  IMAD.U32 R0, RZ, RZ, UR46 ;  /* 0x0000002eff007e24 */ /* 0x000fc6000f8e00ff */
[----:B------:R-:W-:Y:S02]  /*1740*/  LEA R3, R3, UR41, 0x3 ;  /* 0x0000002903037c11 */ /* 0x000fe4000f8e18ff */
[----:B------:R-:W-:-:S04]  /*1750*/  SHF.L.U32 R0, R0, 0x1f, RZ ;  /* 0x0000001f00007819 */ /* 0x000fc800000006ff */
[----:B------:R0:W1:Y:S01]  /*1760*/  SYNCS.PHASECHK.TRANS64.TRYWAIT P1, [R3+URZ], R0 ;  /* 0x00000000030075a7 */ /* 0x000062000802017f */
[----:B------:R-:W-:Y:S05]  /*1770*/  @!P0 BRA `(.L_x_17) ;  /* 0x0000000000048947 */ /* 0x000fea0003800000 */
[----:B------:R-:W-:Y:S01]  /*1780*/  BPT.TRAP 0x1 ;  /* 0x000000040000795c */ /* 0x000fe20000300000 */
.L_x_17:
[----:B-1----:R-:W-:Y:S05]  /*1790*/  @P1 BRA `(.L_x_18) ;  /* 0x0000000000081947 */ /* 0x002fea0003800000 */
[----:B------:R-:W1:Y:S02]  /*17a0*/  SYNCS.PHASECHK.TRANS64.TRYWAIT P1, [R3+URZ], R0 ;  /* 0x00000000030075a7 */ /* 0x000e64000802017f */
[----:B-1----:R-:W-:Y:S05]  /*17b0*/  @!P1 BRA `(.L_x_19) ;  /* 0x0000005c00b89947 */ /* 0x002fea0003800000 */
.L_x_18:
[----:B------:R-:W-:Y:S05]  /*17c0*/  WARPSYNC.ALL ;  /* 0x0000000000007948 */ /* 0x000fea0003800000 */
[----:B------:R-:W-:Y:S01]  /*17d0*/  ULEA UR4, UR42, UR47, 0x8 ;  /* 0x0000002f2a047291 */ /* 0x000fe2000f8e403f */
[----:B------:R-:W-:Y:S01]  /*17e0*/  WARPGROUP.ARRIVE ;  /* 0x00000000000079c5 */ /* 0x000fe20000000000 */
[----:B------:R-:W-:Y:S01]  /*17f0*/  ULEA UR6, UR42, UR48, 0x9 ;  /* 0x000000302a067291 */ /* 0x000fe2000f8e483f */
[----:B01----:R-:W-:Y:S01]  /*1800*/  IMAD.U32 R0, RZ, RZ, UR45 ;  /* 0x0000002dff007e24 */ /* 0x003fe2000f8e00ff */
[----:B------:R-:W-:Y:S01]  /*1810*/  UMOV UR5, 0x80000020 ;  /* 0x8000002000057882 */ /* 0x000fe20000000000 */
[----:B------:R-:W-:-:S03]  /*1820*/  UMOV UR7, 0x80000020 ;  /* 0x8000002000077882 */ /* 0x000fc60000000000 */
[----:B------:R-:W-:-:S03]  /*1830*/  ISETP.GE.AND P1, PT, R0, 0x1, PT ;  /* 0x000000010000780c */ /* 0x000fc60003f26270 */
[----:B------:R-:W-:Y:S01]  /*1840*/  HGMMA.64x128x16.F32.BF16 R24, gdesc[UR4], RZ, !UPT, gsb0 ;  /* 0x01e00000041879f0 */ /* 0x000fe2000c0018ff */
[----:B------:R-:W-:Y:S02]  /*1850*/  UIADD3 UR4, UR4, 0x2, URZ ;  /* 0x0000000204047890 */ /* 0x000fe4000fffe03f */
[----:B------:R-:W-:Y:S01]  /*1860*/  UIADD3 UR6, UR6, 0x2, URZ ;  /* 0x0000000206067890 */ /* 0x000fe2000fffe03f */
[----:B------:R-:W-:Y:S01]  /*1870*/  UMOV UR5, 0x80000020 ;  /* 0x8000002000057882 */ /* 0x000fe20000000000 */
[----:B------:R-:W-:Y:S01]  /*1880*/  UMOV UR7, 0x80000020 ;  /* 0x8000002000077882 */ /* 0x000fe20000000000 */
[----:B------:R-:W-:Y:S02]  /*1890*/  WARPGROUP.DEPBAR.LE gsb0, 0x0 ;  /* 0x00008000000079c5 */ /* 0x000fe40000010000 */
[----:B------:R-:W-:-:S06]  /*18a0*/  WARPGROUP.ARRIVE ;  /* 0x00000000000079c5 */ /* 0x000fcc0000000000 */
[----:B------:R-:W-:Y:S03]  /*18b0*/  HGMMA.64x128x16.F32.BF16 R24, gdesc[UR4], R24, gsb0 ;  /* 0x01e00000041879f0 */ /* 0x000fe60008001818 */
[----:B------:R-:W-:Y:S02]  /*18c0*/  WARPGROUP.DEPBAR.LE gsb0, 0x0 ;  /* 0x00008000000079c5 */ /* 0x000fe40000010000 */
[----:B------:R-:W-:Y:S05]  /*18d0*/  @!P1 BRA `(.L_x_20) ;  /* 0x0000000000d49947 */ /* 0x000fea0003800000 */
[----:B------:R-:W-:Y:S01]  /*18e0*/  UIADD3 UR4, UR42, 0x1, URZ ;  /* 0x000000012a047890 */ /* 0x000fe2000fffe03f */
[----:B------:R-:W-:Y:S01]  /*18f0*/  IMAD.U32 R0, RZ, RZ, UR45 ;  /* 0x0000002dff007e24 */ /* 0x000fe2000f8e00ff */
[----:B------:R-:W-:Y:S02]  /*1900*/  UMOV UR9, UR42 ;  /* 0x0000002a00097c82 */ /* 0x000fe40008000000 */
[----:B------:R-:W-:-:S04]  /*1910*/  UISETP.NE.AND UP0, UPT, UR4, 0x2, UPT ;  /* 0x000000020400788c */ /* 0x000fc8000bf05270 */
[----:B------:R-:W-:Y:S02]  /*1920*/  USEL UR5, URZ, 0x1, UP0 ;  /* 0x000000013f057887 */ /* 0x000fe40008000000 */
[----:B------:R-:W-:Y:S02]  /*1930*/  USEL UR8, UR4, URZ, UP0 ;  /* 0x0000003f04087287 */ /* 0x000fe40008000000 */
[----:B------:R-:W-:-:S06]  /*1940*/  ULOP3.LUT UR5, UR46, UR5, URZ, 0x3c, !UPT ;  /* 0x000000052e057292 */ /* 0x000fcc000f8e3c3f */
[----:B------:R-:W-:-:S07]  /*1950*/  IMAD.U32 R5, RZ, RZ, UR5 ;  /* 0x00000005ff057e24 */ /* 0x000fce000f8e00ff */
.L_x_27:
[----:B01----:R-:W-:Y:S05]  /*1960*/  @!P0 BRA `(.L_x_21) ;  /* 0x0000000000048947 */ /* 0x003fea0003800000 */
[----:B------:R-:W-:Y:S01]  /*1970*/  BPT.TRAP 0x1 ;  /* 0x000000040000795c */ /* 0x000fe20000300000 */
.L_x_21:
[----:B------:R-:W-:Y:S01]  /*1980*/  ULEA UR4, UR8, UR41, 0x3 ;  /* 0x0000002908047291 */ /* 0x000fe2000f8e183f */
[----:B------:R-:W-:-:S08]  /*1990*/  SHF.L.U32 R3, R5, 0x1f, RZ ;  /* 0x0000001f05037819 */ /* 0x000fd000000006ff */
[----:B------:R0:W1:Y:S01]  /*19a0*/  SYNCS.PHASECHK.TRANS64.TRYWAIT P1, [UR4], R3 ;  /* 0x00000003ff0075a7 */ /* 0x0000620008020144 */
[----:B------:R-:W-:Y:S05]  /*19b0*/  @!P0 BRA `(.L_x_22) ;  /* 0x0000000000048947 */ /* 0x000fea0003800000 */
[----:B------:R-:W-:Y:S01]  /*19c0*/  BPT.TRAP 0x1 ;  /* 0x000000040000795c */ /* 0x000fe20000300000 */
.L_x_22:
[----:B-1----:R-:W-:Y:S05]  /*19d0*/  @P1 BRA `(.L_x_23) ;  /* 0x0000000000081947 */ /* 0x002fea0003800000 */
[----:B------:R-:W1:Y:S02]  /*19e0*/  SYNCS.PHASECHK.TRANS64.TRYWAIT P1, [UR4], R3 ;  /* 0x00000003ff0075a7 */ /* 0x000e640008020144 */
[----:B-1----:R-:W-:Y:S05]  /*19f0*/  @!P1 BRA `(.L_x_24) ;  /* 0x0000005c003c9947 */ /* 0x002fea0003800000 */
.L_x_23:
[----:B------:R-:W-:Y:S01]  /*1a00*/  ULEA UR4, UR8, UR47, 0x8 ;  /* 0x0000002f08047291 */ /* 0x000fe2000f8e403f */
[----:B------:R-:W-:Y:S01]  /*1a10*/  WARPGROUP.ARRIVE ;  /* 0x00000000000079c5 */ /* 0x000fe20000000000 */
[----:B------:R-:W-:Y:S01]  /*1a20*/  ULEA UR6, UR8, UR48, 0x9 ;  /* 0x0000003008067291 */ /* 0x000fe2000f8e483f */
[----:B------:R-:W-:Y:S01]  /*1a30*/  UMOV UR5, 0x80000020 ;  /* 0x8000002000057882 */ /* 0x000fe20000000000 */
[----:B------:R-:W-:-:S07]  /*1a40*/  UMOV UR7, 0x80000020 ;  /* 0x8000002000077882 */ /* 0x000fce0000000000 */
[----:B------:R-:W-:Y:S01]  /*1a50*/  HGMMA.64x128x16.F32.BF16 R24, gdesc[UR4], R24, gsb0 ;  /* 0x01e00000041879f0 */ /* 0x000fe20008001818 */
        /* <DEDUP_REMOVED lines=9> */
[----:B------:R-:W-:Y:S01]  /*1af0*/  BPT.TRAP 0x1 ;  /* 0x000000040000795c */ /* 0x000fe20000300000 */
.L_x_25:
[----:B------:R-:W-:Y:S02]  /*1b00*/  UISETP.GT.U32.AND UP0, UPT, UR36, 0x1, UPT ;  /* 0x000000012400788c */ /* 0x000fe4000bf04070 */
[----:B------:R-:W-:-:S04]  /*1b10*/  ULEA UR4, UR9, UR41, 0x3 ;  /* 0x0000002909047291 */ /* 0x000fc8000f8e183f */
[----:B------:R-:W-:Y:S01]  /*1b20*/  UIADD3 UR4, UR4, 0x10, URZ ;  /* 0x0000001004047890 */ /* 0x000fe2000fffe03f */
[----:B------:R-:W-:-:S03]  /*1b30*/  PLOP3.LUT P1, PT, PT, PT, UP0, 0x80, 0x0 ;  /* 0x000000000000781c */ /* 0x000fc60003f2f008 */
[----:B------:R-:W-:-:S09]  /*1b40*/  UPRMT UR4, URZ, 0x654, UR4 ;  /* 0x000006543f047896 */ /* 0x000fd20008000004 */
[----:B------:R-:W-:Y:S01]  /*1b50*/  SYNCS.ARRIVE.TRANS64.RED.A1T0 RZ, [UR4], RZ ;  /* 0x000000ffffff79a7 */ /* 0x000fe20008100404 */
[----:B------:R-:W-:Y:S05]  /*1b60*/  @P1 BRA `(.L_x_26) ;  /* 0x0000000000041947 */ /* 0x000fea0003800000 */
[----:B------:R-:W-:Y:S01]  /*1b70*/  BPT.TRAP 0x1 ;  /* 0x000000040000795c */ /* 0x000fe20000300000 */
.L_x_26:
[----:B------:R-:W-:Y:S01]  /*1b80*/  UIADD3 UR8, UR8, 0x1, URZ ;  /* 0x0000000108087890 */ /* 0x000fe2000fffe03f */
[C---:B------:R-:W-:Y:S01]  /*1b90*/  ISETP.GT.AND P1, PT, R0.reuse, 0x1, PT ;  /* 0x000000010000780c */ /* 0x040fe20003f24270 */
[----:B------:R-:W-:Y:S01]  /*1ba0*/  UIADD3 UR9, UR9, 0x1, URZ ;  /* 0x0000000109097890 */ /* 0x000fe2000fffe03f */
[----:B------:R-:W-:Y:S01]  /*1bb0*/  VIADD R0, R0, 0xffffffff ;  /* 0xffffffff00007836 */ /* 0x000fe20000000000 */
[----:B------:R-:W-:Y:S02]  /*1bc0*/  UISETP.NE.AND UP0, UPT, UR8, 0x2, UPT ;  /* 0x000000020800788c */ /* 0x000fe4000bf05270 */
[----:B------:R-:W-:Y:S02]  /*1bd0*/  UISETP.NE.AND UP1, UPT, UR9, 0x2, UPT ;  /* 0x000000020900788c */ /* 0x000fe4000bf25270 */
[----:B------:R-:W-:Y:S02]  /*1be0*/  USEL UR4, URZ, 0x1, UP0 ;  /* 0x000000013f047887 */ /* 0x000fe40008000000 */
[----:B------:R-:W-:-:S02]  /*1bf0*/  USEL UR8, UR8, URZ, UP0 ;  /* 0x0000003f08087287 */ /* 0x000fc40008000000 */
[----:B------:R-:W-:Y:S02]  /*1c00*/  USEL UR9, UR9, URZ, UP1 ;  /* 0x0000003f09097287 */ /* 0x000fe40008800000 */
[----:B------:R-:W-:Y:S01]  /*1c10*/  LOP3.LUT R5, R5, UR4, RZ, 0x3c, !PT ;  /* 0x0000000405057c12 */ /* 0x000fe2000f8e3cff */
[----:B------:R-:W-:Y:S09]  /*1c20*/  @P1 BRA `(.L_x_27) ;  /* 0xfffffffc004c1947 */ /* 0x000ff2000383ffff */
.L_x_20:
[----:B------:R-:W-:Y:S01]  /*1c30*/  ULDC UR6, c[0x0][0x28c] ;  /* 0x0000a30000067ab9 */ /* 0x000fe20000000800 */
[----:B------:R2:W-:Y:S01]  /*1c40*/  SYNCS.ARRIVE.TRANS64.A1T0 RZ, [R92+UR44], RZ ;  /* 0x000000ff5cff79a7 */ /* 0x0005e2000810002c */
[----:B------:R-:W-:-:S06]  /*1c50*/  UISETP.GE.AND UP0, UPT, UR6, 0x1, UPT ;  /* 0x000000010600788c */ /* 0x000fcc000bf06270 */
[----:B------:R-:W-:-:S13]  /*1c60*/  PLOP3.LUT P1, PT, PT, PT, UP0, 0x80, 0x0 ;  /* 0x000000000000781c */ /* 0x000fda0003f2f008 */
[----:B--2---:R-:W-:Y:S05]  /*1c70*/  @!P1 BRA `(.L_x_28) ;  /* 0x0000000000309947 */ /* 0x004fea0003800000 */
[----:B------:R-:W-:Y:S05]  /*1c80*/  @!P0 BRA `(.L_x_29) ;  /* 0x0000000000048947 */ /* 0x000fea0003800000 */
[----:B------:R-:W-:Y:S01]  /*1c90*/  BPT.TRAP 0x1 ;  /* 0x000000040000795c */ /* 0x000fe20000300000 */
.L_x_29:
[----:B------:R-:W-:Y:S02]  /*1ca0*/  UIADD3 UR4, UR45, UR42, URZ ;  /* 0x0000002a2d047290 */ /* 0x000fe4000fffe03f */
[----:B------:R-:W-:Y:S02]  /*1cb0*/  UISETP.GT.U32.AND UP0, UPT, UR36, 0x1, UPT ;  /* 0x000000012400788c */ /* 0x000fe4000bf04070 */
[----:B------:R-:W-:-:S04]  /*1cc0*/  USHF.L.U32 UR4, UR4, 0x3, URZ ;  /* 0x0000000304047899 */ /* 0x000fc8000800063f */
[----:B------:R-:W-:Y:S01]  /*1cd0*/  ULOP3.LUT UR4, UR4, 0x8, URZ, 0xc0, !UPT ;  /* 0x0000000804047892 */ /* 0x000fe2000f8ec03f */
[----:B------:R-:W-:-:S03]  /*1ce0*/  PLOP3.LUT P0, PT, PT, PT, UP0, 0x80, 0x0 ;  /* 0x000000000000781c */ /* 0x000fc60003f0f008 */
[----:B------:R-:W-:-:S04]  /*1cf0*/  UIADD3 UR4, UR41, 0x10, UR4 ;  /* 0x0000001029047890 */ /* 0x000fc8000fffe004 */
[----:B------:R-:W-:-:S09]  /*1d00*/  UPRMT UR4, URZ, 0x654, UR4 ;  /* 0x000006543f047896 */ /* 0x000fd20008000004 */
[----:B------:R-:W-:Y:S01]  /*1d10*/  SYNCS.ARRIVE.TRANS64.RED.A1T0 RZ, [UR4], RZ ;  /* 0x000000ffffff79a7 */ /* 0x000fe20008100404 */
[----:B------:R-:W-:Y:S05]  /*1d20*/  @P0 BRA `(.L_x_28) ;  /* 0x0000000000040947 */ /* 0x000fea0003800000 */
[----:B------:R-:W-:Y:S01]  /*1d30*/  BPT.TRAP 0x1 ;  /* 0x000000040000795c */ /* 0x000fe20000300000 */
.L_x_28:
[----:B------:R-:W-:Y:S01]  /*1d40*/  SHF.L.U32 R0, R98, 0x1f, RZ ;  /* 0x0000001f62007819 */ /* 0x000fe200000006ff */
[----:B------:R-:W-:Y:S01]  /*1d50*/  ULEA UR7, UR39, UR42, 0x1 ;  /* 0x0000002a27077291 */ /* 0x000fe2000f8e083f */
[----:B------:R-:W2:Y:S01]  /*1d60*/  LDC R9, c[0x0][0x288] ;  /* 0x0000a200ff097b82 */ /* 0x000ea20000000800 */
[----:B------:R-:W-:Y:S01]  /*1d70*/  UIADD3 UR4, UR6, 0x3e, URZ ;  /* 0x0000003e06047890 */ /* 0x000fe2000fffe03f */
[----:B------:R-:W-:Y:S01]  /*1d80*/  IMAD.SHL.U32 R10, R90, 0x2, RZ ;  /* 0x000000025a0a7824 */ /* 0x000fe200078e00ff */
[----:B------:R-:W-:Y:S02]  /*1d90*/  USHF.R.U32.HI UR5, URZ, 0x1, UR7 ;  /* 0x000000013f057899 */ /* 0x000fe40008011607 */
[----:B------:R-:W-:Y:S02]  /*1da0*/  UISETP.GT.U32.AND UP0, UPT, UR7, 0x1, UPT ;  /* 0x000000010700788c */ /* 0x000fe4000bf04070 */
[----:B------:R-:W-:Y:S01]  /*1db0*/  ULOP3.LUT UR5, UR5, 0x1, URZ, 0xc0, !UPT ;  /* 0x0000000105057892 */ /* 0x000fe2000f8ec03f */
[----:B------:R-:W3:Y:S01]  /*1dc0*/  SYNCS.PHASECHK.TRANS64.TRYWAIT P0, [R91+UR43+0x10], R0 ;  /* 0x000010005b0075a7 */ /* 0x000ee2000800016b */
[----:B------:R-:W-:Y:S01]  /*1dd0*/  UISETP.LT.U32.AND UP0, UPT, UR4, 0x3f, UP0 ;  /* 0x0000003f0400788c */ /* 0x000fe20008701070 */
[----:B------:R-:W-:Y:S01]  /*1de0*/  SHF.R.S32.HI R11, RZ, 0x1f, R10 ;  /* 0x0000001fff0b7819 */ /* 0x000fe2000001140a */
[----:B------:R-:W-:-:S02]  /*1df0*/  UISETP.NE.U32.AND UP1, UPT, UR5, 0x1, UPT ;  /* 0x000000010500788c */ /* 0x000fc4000bf25070 */
[----:B------:R-:W-:Y:S02]  /*1e00*/  USEL UR5, URZ, 0x1, !UP0 ;  /* 0x000000013f057887 */ /* 0x000fe4000c000000 */
[----:B------:R-:W-:-:S04]  /*1e10*/  UISETP.GT.U32.AND UP1, UPT, UR4, 0x3e, !UP1 ;  /* 0x0000003e0400788c */ /* 0x000fc8000cf24070 */
[----:B------:R-:W-:-:S04]  /*1e20*/  USEL UR4, URZ, 0x1, !UP1 ;  /* 0x000000013f047887 */ /* 0x000fc8000c800000 */
[----:B------:R-:W-:Y:S01]  /*1e30*/  ULOP3.LUT UR46, UR4, UR46, UR5, 0x96, !UPT ;  /* 0x0000002e042e7292 */ /* 0x000fe2000f8e9605 */
[----:B--23--:R-:W-:Y:S11]  /*1e40*/  @!P0 BRA `(.L_x_30) ;  /* 0x0000005800408947 */ /* 0x00cff60003800000 */
.L_x_182:
[----:B--2---:R-:W-:Y:S01]  /*1e50*/  IMAD.SHL.U32 R0, R18, 0x40, RZ ;  /* 0x0000004012007824 */ /* 0x004fe200078e00ff */
[----:B------:R-:W-:Y:S01]  /*1e60*/  ULDC UR6, c[0x0][0x284] ;  /* 0x0000a10000067ab9 */ /* 0x000fe20000000800 */
[----:B------:R-:W-:Y:S01]  /*1e70*/  IMAD.SHL.U32 R20, R2, 0x80, RZ ;  /* 0x0000008002147824 */ /* 0x000fe200078e00ff */
[----:B------:R-:W-:Y:S01]  /*1e80*/  SHF.R.S32.HI R13, RZ, 0x1f, R19 ;  /* 0x0000001fff0d7819 */ /* 0x000fe20000011413 */
[----:B------:R-:W-:Y:S01]  /*1e90*/  ULDC.64 UR4, c[0x0][0x5d0] ;  /* 0x0001740000047ab9 */ /* 0x000fe20000000a00 */
[----:B------:R-:W-:Y:S01]  /*1ea0*/  ISETP.GE.AND P0, PT, R0, UR6, PT ;  /* 0x0000000600007c0c */ /* 0x000fe2000bf06270 */
[----:B01----:R-:W-:Y:S01]  /*1eb0*/  IMAD.WIDE.U32 R2, R19, UR4, R10 ;  /* 0x0000000413027c25 */ /* 0x003fe2000f8e000a */
[----:B------:R-:W-:Y:S01]  /*1ec0*/  SHF.R.S32.HI R21, RZ, 0x1f, R20 ;  /* 0x0000001fff157819 */ /* 0x000fe20000011414 */
[----:B------:R-:W-:Y:S01]  /*1ed0*/  ULOP3.LUT UR42, UR42, 0x1, URZ, 0xc0, !UPT ;  /* 0x000000012a2a7892 */ /* 0x000fe2000f8ec03f */
[----:B------:R-:W-:Y:S01]  /*1ee0*/  ISETP.GE.OR P0, PT, R20, R9, P0 ;  /* 0x000000091400720c */ /* 0x000fe20000706670 */
[----:B------:R-:W-:-:S04]  /*1ef0*/  IMAD R4, R13, UR4, RZ ;  /* 0x000000040d047c24 */ /* 0x000fc8000f8e02ff */
[----:B------:R-:W-:Y:S01]  /*1f00*/  IMAD R5, R19, UR5, R4 ;  /* 0x0000000513057c24 */ /* 0x000fe2000f8e0204 */
[----:B------:R-:W-:-:S04]  /*1f10*/  IADD3 R4, P1, R20, R2, RZ ;  /* 0x0000000214047210 */ /* 0x000fc80007f3e0ff */
[----:B------:R-:W-:-:S03]  /*1f20*/  IADD3.X R5, R21, R3, R5, P1, !PT ;  /* 0x0000000315057210 */ /* 0x000fc60000ffe405 */
[----:B------:R-:W-:Y:S06]  /*1f30*/  @P0 BRA `(.L_x_31) ;  /* 0x0000004000440947 */ /* 0x000fec0003800000 */
[----:B------:R-:W0:Y:S01]  /*1f40*/  LDC.64 R6, c[0x0][0x5c8] ;  /* 0x00017200ff067b82 */ /* 0x000e220000000a00 */
[----:B-----5:R-:W-:Y:S01]  /*1f50*/  FSETP.NEU.AND P0, PT, R23, RZ, PT ;  /* 0x000000ff1700720b */ /* 0x020fe20003f0d000 */
[----:B------:R-:W-:Y:S01]  /*1f60*/  IMAD R3, R90, -0x2, R9 ;  /* 0xfffffffe5a037824 */ /* 0x000fe200078e0209 */
[----:B------:R-:W-:Y:S01]  /*1f70*/  BSSY B0, `(.L_x_31) ;  /* 0x000040d000007945 */ /* 0x000fe20003800000 */
[----:B------:R-:W-:-:S04]  /*1f80*/  IMAD.WIDE R100, R18, 0x40, R88 ;  /* 0x0000004012647825 */ /* 0x000fc800078e0258 */
[----:B------:R-:W-:Y:S02]  /*1f90*/  IMAD.IADD R2, R3, 0x1, -R20 ;  /* 0x0000000103027824 */ /* 0x000fe400078e0a14 */
[----:B------:R-:W-:-:S03]  /*1fa0*/  IMAD.IADD R0, R95, 0x1, -R0 ;  /* 0x000000015f007824 */ /* 0x000fc600078e0a00 */
[----:B------:R-:W-:-:S04]  /*1fb0*/  ISETP.GT.AND P2, PT, R2, RZ, PT ;  /* 0x000000ff0200720c */ /* 0x000fc80003f44270 */
[----:B------:R-:W-:Y:S01]  /*1fc0*/  ISETP.GT.AND P1, PT, R0, RZ, P2 ;  /* 0x000000ff0000720c */ /* 0x000fe20001724270 */
[-C--:B0-----:R-:W-:Y:S02]  /*1fd0*/  IMAD R3, R101, R6.reuse, RZ ;  /* 0x0000000665037224 */ /* 0x081fe400078e02ff */
[----:B------:R-:W-:-:S04]  /*1fe0*/  IMAD.WIDE.U32 R102, R100, R6, R4 ;  /* 0x0000000664667225 */ /* 0x000fc800078e0004 */
[----:B------:R-:W-:-:S04]  /*1ff0*/  IMAD R3, R100, R7, R3 ;  /* 0x0000000764037224 */ /* 0x000fc800078e0203 */
[----:B------:R-:W-:Y:S01]  /*2000*/  IMAD.IADD R9, R103, 0x1, R3 ;  /* 0x0000000167097824 */ /* 0x000fe200078e0203 */
[----:B------:R-:W-:Y:S06]  /*2010*/  @!P0 BRA `(.L_x_32) ;  /* 0x0000002c00308947 */ /* 0x000fec0003800000 */
[----:B------:R-:W0:Y:S01]  /*2020*/  LDC.64 R104, c[0x0][0x5b8] ;  /* 0x00016e00ff687b82 */ /* 0x000e220000000a00 */
[----:B------:R-:W-:-:S07]  /*2030*/  ULDC.64 UR4, c[0x0][0x5c0] ;  /* 0x0001700000047ab9 */ /* 0x000fce0000000a00 */
[----:B------:R-:W1:Y:S08]  /*2040*/  LDC.64 R106, c[0x0][0x5b0] ;  /* 0x00016c00ff6a7b82 */ /* 0x000e700000000a00 */
[----:B------:R-:W2:Y:S01]  /*2050*/  LDC.64 R108, c[0x0][0x5a8] ;  /* 0x00016a00ff6c7b82 */ /* 0x000ea20000000a00 */
[-C--:B0-----:R-:W-:Y:S02]  /*2060*/  IMAD R8, R13, R104.reuse, RZ ;  /* 0x000000680d087224 */ /* 0x081fe400078e02ff */
[----:B------:R-:W-:-:S04]  /*2070*/  IMAD.WIDE.U32 R4, R19, R104, R10 ;  /* 0x0000006813047225 */ /* 0x000fc800078e000a */
[----:B------:R-:W-:Y:S01]  /*2080*/  IMAD R99, R19, R105, R8 ;  /* 0x0000006913637224 */ /* 0x000fe200078e0208 */
[----:B------:R-:W-:Y:S01]  /*2090*/  IADD3 R12, P0, R20, R4, RZ ;  /* 0x00000004140c7210 */ /* 0x000fe20007f1e0ff */
[----:B-1----:R-:W-:-:S03]  /*20a0*/  IMAD R3, R101, R106, RZ ;  /* 0x0000006a65037224 */ /* 0x002fc600078e02ff */
[----:B------:R-:W-:Y:S01]  /*20b0*/  IADD3.X R13, R21, R5, R99, P0, !PT ;  /* 0x00000005150d7210 */ /* 0x000fe200007fe463 */
[C---:B------:R-:W-:Y:S02]  /*20c0*/  IMAD R103, R100.reuse, R107, R3 ;  /* 0x0000006b64677224 */ /* 0x040fe400078e0203 */
[----:B------:R-:W-:-:S04]  /*20d0*/  IMAD.WIDE.U32 R4, R100, R106, R12 ;  /* 0x0000006a64047225 */ /* 0x000fc800078e000c */
[----:B------:R-:W-:Y:S01]  /*20e0*/  IMAD.IADD R3, R5, 0x1, R103 ;  /* 0x0000000105037824 */ /* 0x000fe200078e0267 */
[----:B--2---:R-:W-:-:S04]  /*20f0*/  LEA R14, P0, R4, R108, 0x1 ;  /* 0x0000006c040e7211 */ /* 0x004fc800078008ff */
[----:B------:R-:W-:-:S05]  /*2100*/  LEA.HI.X R15, R4, R109, R3, 0x1, P0 ;  /* 0x0000006d040f7211 */ /* 0x000fca00000f0c03 */
[----:B------:R-:W2:Y:S01]  /*2110*/  @P1 LDG.E.LTC128B.U16 R3, desc[UR52][R14.64] ;  /* 0x000000340e031981 */ /* 0x000ea2000c1e1520 */
[----:B------:R-:W-:Y:S01]  /*2120*/  IMAD.WIDE.U32 R4, R100, R106, R20 ;  /* 0x0000006a64047225 */ /* 0x000fe200078e0014 */
[----:B------:R-:W-:Y:S02]  /*2130*/  BSSY B1, `(.L_x_33) ;  /* 0x0000015000017945 */ /* 0x000fe40003800000 */
[----:B------:R-:W-:-:S04]  /*2140*/  IADD3 R96, P0, R10, R4, RZ ;  /* 0x000000040a607210 */ /* 0x000fc80007f1e0ff */
[----:B------:R-:W-:Y:S02]  /*2150*/  IADD3.X R97, R11, R103, R5, P0, !PT ;  /* 0x000000670b617210 */ /* 0x000fe400007fe405 */
[----:B------:R-:W-:Y:S01]  /*2160*/  LEA R8, P0, R102, UR4, 0x1 ;  /* 0x0000000466087c11 */ /* 0x000fe2000f8008ff */
[----:B------:R-:W-:-:S03]  /*2170*/  IMAD.WIDE.U32 R96, R19, R104, R96 ;  /* 0x0000006813607225 */ /* 0x000fc600078e0060 */
[----:B------:R-:W-:Y:S02]  /*2180*/  LEA.HI.X R9, R102, UR5, R9, 0x1, P0 ;  /* 0x0000000566097c11 */ /* 0x000fe400080f0c09 */
[----:B------:R-:W-:-:S04]  /*2190*/  ISETP.GT.AND P0, PT, R2, 0x1, PT ;  /* 0x000000010200780c */ /* 0x000fc80003f04270 */
[----:B------:R-:W-:Y:S01]  /*21a0*/  ISETP.GT.AND P3, PT, R0, RZ, P0 ;  /* 0x000000ff0000720c */ /* 0x000fe20000764270 */
[----:B--2---:R-:W-:-:S04]  /*21b0*/  IMAD.U32 R4, R3, 0x10000, RZ ;  /* 0x0001000003047824 */ /* 0x004fc800078e00ff */
[----:B------:R-:W-:Y:S01]  /*21c0*/  FMUL R5, R4, R23 ;  /* 0x0000001704057220 */ /* 0x000fe20000400000 */
[----:B------:R-:W-:-:S03]  /*21d0*/  LEA R4, P4, R96, R108, 0x1 ;  /* 0x0000006c60047211 */ /* 0x000fc600078808ff */
[----:B------:R-:W-:-:S05]  /*21e0*/  FFMA R5, R24, R22, R5 ;  /* 0x0000001618057223 */ /* 0x000fca0000000005 */
[----:B------:R-:W-:Y:S01]  /*21f0*/  F2FP.BF16.F32.PACK_AB R14, RZ, R5 ;  /* 0x00000005ff0e723e */ /* 0x000fe200000010ff */
[----:B------:R-:W-:-:S03]  /*2200*/  IMAD.IADD R5, R99, 0x1, R97 ;  /* 0x0000000163057824 */ /* 0x000fc600078e0261 */
[----:B------:R-:W-:Y:S01]  /*2210*/  PRMT R15, R14, 0x7610, R15 ;  /* 0x000076100e0f7816 */ /* 0x000fe2000000000f */
[----:B------:R-:W-:Y:S01]  /*2220*/  IMAD.SHL.U32 R14, R106, 0x8, RZ ;  /* 0x000000086a0e7824 */ /* 0x000fe200078e00ff */
[----:B------:R-:W-:-:S03]  /*2230*/  LEA.HI.X R5, R96, R109, R5, 0x1, P4 ;  /* 0x0000006d60057211 */ /* 0x000fc600020f0c05 */
[----:B------:R0:W-:Y:S02]  /*2240*/  @P1 STG.E.U16 desc[UR52][R8.64], R15 ;  /* 0x0000000f08001986 */ /* 0x0001e4000c101534 */
[----:B0-----:R-:W-:Y:S01]  /*2250*/  SHF.L.U64.HI R15, R106, 0x3, R107 ;  /* 0x000000036a0f7819 */ /* 0x001fe2000001026b */
[----:B------:R-:W-:Y:S06]  /*2260*/  @!P3 BRA `(.L_x_34) ;  /* 0x000000000004b947 */ /* 0x000fec0003800000 */
[----:B------:R0:W5:Y:S02]  /*2270*/  LDG.E.LTC128B.U16 R3, desc[UR52][R4.64+0x2] ;  /* 0x0000023404037981 */ /* 0x000164000c1e1520 */
.L_x_34:
[----:B------:R-:W-:Y:S05]  /*2280*/  BSYNC B1 ;  /* 0x0000000000017941 */ /* 0x000fea0003800000 */
.L_x_33:
[----:B-----5:R-:W-:Y:S01]  /*2290*/  IMAD.U32 R18, R3, 0x10000, RZ ;  /* 0x0001000003127824 */ /* 0x020fe200078e00ff */
[----:B------:R-:W-:Y:S01]  /*22a0*/  ISETP.GT.AND P2, PT, R0, 0x8, P2 ;  /* 0x000000080000780c */ /* 0x000fe20001744270 */
[----:B------:R-:W-:-:S04]  /*22b0*/  IMAD.WIDE.U32 R14, R100, R106, R14 ;  /* 0x0000006a640e7225 */ /* 0x000fc800078e000e */
[----:B------:R-:W-:Y:S01]  /*22c0*/  FMUL R18, R18, R23 ;  /* 0x0000001712127220 */ /* 0x000fe20000400000 */
[----:B------:R-:W-:Y:S01]  /*22d0*/  IMAD.IADD R103, R103, 0x1, R15 ;  /* 0x0000000167677824 */ /* 0x000fe200078e020f */
[----:B------:R-:W-:Y:S02]  /*22e0*/  IADD3 R15, P1, R12, R14, RZ ;  /* 0x0000000e0c0f7210 */ /* 0x000fe40007f3e0ff */
[----:B------:R-:W-:-:S03]  /*22f0*/  FFMA R18, R25, R22, R18 ;  /* 0x0000001619127223 */ /* 0x000fc60000000012 */
[----:B------:R-:W-:Y:S01]  /*2300*/  IMAD.X R24, R103, 0x1, R13, P1 ;  /* 0x0000000167187824 */ /* 0x000fe200008e060d */
[C---:B------:R-:W-:Y:S02]  /*2310*/  LEA R12, P1, R15.reuse, R108, 0x1 ;  /* 0x0000006c0f0c7211 */ /* 0x040fe400078208ff */
[----:B------:R-:W-:Y:S02]  /*2320*/  F2FP.BF16.F32.PACK_AB R18, RZ, R18 ;  /* 0x00000012ff12723e */ /* 0x000fe400000010ff */
[----:B------:R-:W-:Y:S02]  /*2330*/  LEA.HI.X R13, R15, R109, R24, 0x1, P1 ;  /* 0x0000006d0f0d7211 */ /* 0x000fe400008f0c18 */
[----:B------:R-:W-:Y:S02]  /*2340*/  PRMT R15, R18, 0x7610, R15 ;  /* 0x00007610120f7816 */ /* 0x000fe4000000000f */
[----:B------:R-:W-:-:S03]  /*2350*/  PRMT R18, R3, 0x7610, R18 ;  /* 0x0000761003127816 */ /* 0x000fc60000000012 */
[----:B------:R1:W-:Y:S04]  /*2360*/  @P3 STG.E.U16 desc[UR52][R8.64+0x2], R15 ;  /* 0x0000020f08003986 */ /* 0x0003e8000c101534 */
[----:B------:R-:W2:Y:S01]  /*2370*/  @P2 LDG.E.LTC128B.U16 R18, desc[UR52][R12.64] ;  /* 0x000000340c122981 */ /* 0x000ea2000c1e1520 */
[----:B------:R-:W-:Y:S01]  /*2380*/  IADD3 R14, P1, P3, R10, R14, R20 ;  /* 0x0000000e0a0e7210 */ /* 0x000fe20007b3e014 */
[----:B------:R-:W-:Y:S01]  /*2390*/  BSSY B1, `(.L_x_35) ;  /* 0x0000011000017945 */ /* 0x000fe20003800000 */
[----:B------:R-:W-:Y:S02]  /*23a0*/  ISETP.GT.AND P0, PT, R0, 0x8, P0 ;  /* 0x000000080000780c */ /* 0x000fe40000704270 */
[----:B-1----:R-:W-:Y:S02]  /*23b0*/  IADD3.X R15, R11, R103, R21, P1, P3 ;  /* 0x000000670b0f7210 */ /* 0x002fe40000fe6415 */
[----:B------:R-:W-:Y:S01]  /*23c0*/  SHF.L.U64.HI R11, R6, 0x4, R7 ;  /* 0x00000004060b7819 */ /* 0x000fe20000010207 */
[----:B------:R-:W-:-:S04]  /*23d0*/  IMAD.WIDE.U32 R14, R19, R104, R14 ;  /* 0x00000068130e7225 */ /* 0x000fc800078e000e */
[----:B------:R-:W-:Y:S02]  /*23e0*/  IMAD.IADD R7, R99, 0x1, R15 ;  /* 0x0000000163077824 */ /* 0x000fe400078e020f */
[----:B--2---:R-:W-:-:S04]  /*23f0*/  IMAD.U32 R10, R18, 0x10000, RZ ;  /* 0x00010000120a7824 */ /* 0x004fc800078e00ff */
[----:B------:R-:W-:Y:S01]  /*2400*/  FMUL R3, R10, R23 ;  /* 0x000000170a037220 */ /* 0x000fe20000400000 */
[----:B------:R-:W-:Y:S02]  /*2410*/  LEA R10, P1, R6, R8, 0x4 ;  /* 0x00000008060a7211 */ /* 0x000fe400078220ff */
[----:B------:R-:W-:Y:S01]  /*2420*/  LEA R6, P3, R14, R108, 0x1 ;  /* 0x0000006c0e067211 */ /* 0x000fe200078608ff */
[----:B------:R-:W-:Y:S02]  /*2430*/  FFMA R3, R26, R22, R3 ;  /* 0x000000161a037223 */ /* 0x000fe40000000003 */
[----:B------:R-:W-:Y:S01]  /*2440*/  IMAD.X R11, R11, 0x1, R9, P1 ;  /* 0x000000010b0b7824 */ /* 0x000fe200008e0609 */
[----:B------:R-:W-:Y:S02]  /*2450*/  LEA.HI.X R7, R14, R109, R7, 0x1, P3 ;  /* 0x0000006d0e077211 */ /* 0x000fe400018f0c07 */
[----:B------:R-:W-:-:S05]  /*2460*/  F2FP.BF16.F32.PACK_AB R3, RZ, R3 ;  /* 0x00000003ff03723e */ /* 0x000fca00000010ff */
[----:B------:R1:W-:Y:S01]  /*2470*/  @P2 STG.E.U16 desc[UR52][R10.64], R3 ;  /* 0x000000030a002986 */ /* 0x0003e2000c101534 */
[----:B------:R-:W-:Y:S05]  /*2480*/  @!P0 BRA `(.L_x_36) ;  /* 0x0000000000048947 */ /* 0x000fea0003800000 */
[----:B------:R2:W5:Y:S02]  /*2490*/  LDG.E.LTC128B.U16 R18, desc[UR52][R6.64+0x2] ;  /* 0x0000023406127981 */ /* 0x000564000c1e1520 */
.L_x_36:
[----:B------:R-:W-:Y:S05]  /*24a0*/  BSYNC B1 ;  /* 0x0000000000017941 */ /* 0x000fea0003800000 */
.L_x_35:
[----:B-----5:R-:W-:Y:S01]  /*24b0*/  IMAD.U32 R12, R18, 0x10000, RZ ;  /* 0x00010000120c7824 */ /* 0x020fe200078e00ff */
[----:B------:R-:W-:Y:S01]  /*24c0*/  ISETP.GT.AND P1, PT, R2, 0x8, PT ;  /* 0x000000080200780c */ /* 0x000fe20003f24270 */
[----:B------:R-:W-:Y:S02]  /*24d0*/  BSSY B1, `(.L_x_37) ;  /* 0x0000008000017945 */ /* 0x000fe40003800000 */
[----:B------:R-:W-:Y:S01]  /*24e0*/  FMUL R12, R12, R23 ;  /* 0x000000170c0c7220 */ /* 0x000fe20000400000 */
[----:B------:R-:W-:-:S03]  /*24f0*/  ISETP.GT.AND P2, PT, R0, RZ, P1 ;  /* 0x000000ff0000720c */ /* 0x000fc60000f44270 */
[----:B------:R-:W-:-:S05]  /*2500*/  FFMA R12, R27, R22, R12 ;  /* 0x000000161b0c7223 */ /* 0x000fca000000000c */
[----:B------:R-:W-:-:S05]  /*2510*/  F2FP.BF16.F32.PACK_AB R12, RZ, R12 ;  /* 0x0000000cff0c723e */ /* 0x000fca00000010ff */
[----:B------:R3:W-:Y:S01]  /*2520*/  @P0 STG.E.U16 desc[UR52][R10.64+0x2], R12 ;  /* 0x0000020c0a000986 */ /* 0x0007e2000c101534 */
[----:B------:R-:W-:Y:S05]  /*2530*/  @!P2 BRA `(.L_x_38) ;  /* 0x000000000004a947 */ /* 0x000fea0003800000 */
[----:B------:R4:W5:Y:S02]  /*2540*/  LDG.E.LTC128B.U16 R18, desc[UR52][R4.64+0x10] ;  /* 0x0000103404127981 */ /* 0x000964000c1e1520 */
.L_x_38:
[----:B------:R-:W-:Y:S05]  /*2550*/  BSYNC B1 ;  /* 0x0000000000017941 */ /* 0x000fea0003800000 */
.L_x_37:
[----:B---3-5:R-:W-:Y:S01]  /*2560*/  IMAD.U32 R12, R18, 0x10000, RZ ;  /* 0x00010000120c7824 */ /* 0x028fe200078e00ff */
[----:B------:R-:W-:Y:S01]  /*2570*/  ISETP.GT.AND P0, PT, R2, 0x9, PT ;  /* 0x000000090200780c */ /* 0x000fe20003f04270 */
[----:B------:R-:W-:Y:S02]  /*2580*/  BSSY B1, `(.L_x_39) ;  /* 0x0000008000017945 */ /* 0x000fe40003800000 */
[----:B-1----:R-:W-:Y:S01]  /*2590*/  FMUL R3, R12, R23 ;  /* 0x000000170c037220 */ /* 0x002fe20000400000 */
[----:B------:R-:W-:-:S03]  /*25a0*/  ISETP.GT.AND P3, PT, R0, RZ, P0 ;  /* 0x000000ff0000720c */ /* 0x000fc60000764270 */
[----:B------:R-:W-:-:S05]  /*25b0*/  FFMA R3, R28, R22, R3 ;  /* 0x000000161c037223 */ /* 0x000fca0000000003 */
[----:B------:R-:W-:-:S05]  /*25c0*/  F2FP.BF16.F32.PACK_AB R3, RZ, R3 ;  /* 0x00000003ff03723e */ /* 0x000fca00000010ff */
[----:B------:R1:W-:Y:S01]  /*25d0*/  @P2 STG.E.U16 desc[UR52][R8.64+0x10], R3 ;  /* 0x0000100308002986 */ /* 0x0003e2000c101534 */
[----:B------:R-:W-:Y:S05]  /*25e0*/  @!P3 BRA `(.L_x_40) ;  /* 0x000000000004b947 */ /* 0x000fea0003800000 */
[----:B------:R3:W5:Y:S02]  /*25f0*/  LDG.E.LTC128B.U16 R18, desc[UR52][R4.64+0x12] ;  /* 0x0000123404127981 */ /* 0x000764000c1e1520 */
.L_x_40:
[----:B------:R-:W-:Y:S05]  /*2600*/  BSYNC B1 ;  /* 0x0000000000017941 */ /* 0x000fea0003800000 */
.L_x_39:
[----:B-----5:R-:W-:Y:S01]  /*2610*/  IMAD.U32 R12, R18, 0x10000, RZ ;  /* 0x00010000120c7824 */ /* 0x020fe200078e00ff */
[----:B------:R-:W-:Y:S01]  /*2620*/  ISETP.GT.AND P1, PT, R0, 0x8, P1 ;  /* 0x000000080000780c */ /* 0x000fe20000f24270 */
[----:B------:R-:W-:Y:S02]  /*2630*/  BSSY B1, `(.L_x_41) ;  /* 0x0000007000017945 */ /* 0x000fe40003800000 */
[----:B------:R-:W-:-:S04]  /*2640*/  FMUL R12, R12, R23 ;  /* 0x000000170c0c7220 */ /* 0x000fc80000400000 */
[----:B------:R-:W-:-:S05]  /*2650*/  FFMA R12, R29, R22, R12 ;  /* 0x000000161d0c7223 */ /* 0x000fca000000000c */
[----:B------:R-:W-:-:S05]  /*2660*/  F2FP.BF16.F32.PACK_AB R12, RZ, R12 ;  /* 0x0000000cff0c723e */ /* 0x000fca00000010ff */
[----:B------:R0:W-:Y:S01]  /*2670*/  @P3 STG.E.U16 desc[UR52][R8.64+0x12], R12 ;  /* 0x0000120c08003986 */ /* 0x0001e2000c101534 */
[----:B------:R-:W-:Y:S05]  /*2680*/  @!P1 BRA `(.L_x_42) ;  /* 0x0000000000049947 */ /* 0x000fea0003800000 */
[----:B------:R0:W5:Y:S02]  /*2690*/  LDG.E.LTC128B.U16 R18, desc[UR52][R6.64+0x10] ;  /* 0x0000103406127981 */ /* 0x000164000c1e1520 */
.L_x_42:
[----:B------:R-:W-:Y:S05]  /*26a0*/  BSYNC B1 ;  /* 0x0000000000017941 */ /* 0x000fea0003800000 */
.L_x_41:
[----:B0----5:R-:W-:Y:S01]  /*26b0*/  IMAD.U32 R12, R18, 0x10000, RZ ;  /* 0x00010000120c7824 */ /* 0x021fe200078e00ff */
[----:B------:R-:W-:Y:S01]  /*26c0*/  ISETP.GT.AND P0, PT, R0, 0x8, P0 ;  /* 0x000000080000780c */ /* 0x000fe20000704270 */
[----:B------:R-:W-:Y:S02]  /*26d0*/  BSSY B1, `(.L_x_43) ;  /* 0x0000007000017945 */ /* 0x000fe40003800000 */
[----:B-1----:R-:W-:-:S04]  /*26e0*/  FMUL R3, R12, R23 ;  /* 0x000000170c037220 */ /* 0x002fc80000400000 */
[----:B------:R-:W-:-:S05]  /*26f0*/  FFMA R3, R30, R22, R3 ;  /* 0x000000161e037223 */ /* 0x000fca0000000003 */
[----:B------:R-:W-:-:S05]  /*2700*/  F2FP.BF16.F32.PACK_AB R3, RZ, R3 ;  /* 0x00000003ff03723e */ /* 0x000fca00000010ff */
[----:B------:R0:W-:Y:S01]  /*2710*/  @P1 STG.E.U16 desc[UR52][R10.64+0x10], R3 ;  /* 0x000010030a001986 */ /* 0x0001e2000c101534 */
[----:B------:R-:W-:Y:S05]  /*2720*/  @!P0 BRA `(.L_x_44) ;  /* 0x0000000000048947 */ /* 0x000fea0003800000 */
[----:B------:R1:W5:Y:S02]  /*2730*/  LDG.E.LTC128B.U16 R18, desc[UR52][R6.64+0x12] ;  /* 0x0000123406127981 */ /* 0x000364000c1e1520 */
.L_x_44:
[----:B------:R-:W-:Y:S05]  /*2740*/  BSYNC B1 ;  /* 0x0000000000017941 */ /* 0x000fea0003800000 */
.L_x_43:
        /* <DEDUP_REMOVED lines=10> */
.L_x_46:
[----:B------:R-:W-:Y:S05]  /*27f0*/  BSYNC B1 ;  /* 0x0000000000017941 */ /* 0x000fea0003800000 */
.L_x_45:
[----:B0----5:R-:W-:Y:S01]  /*2800*/  IMAD.U32 R12, R18, 0x10000, RZ ;  /* 0x00010000120c7824 */ /* 0x021fe200078e00ff */
        /* <DEDUP_REMOVED lines=9> */
.L_x_48:
[----:B------:R-:W-:Y:S05]  /*28a0*/  BSYNC B1 ;  /* 0x0000000000017941 */ /* 0x000fea0003800000 */
.L_x_47:
        /* <DEDUP_REMOVED lines=9> */
.L_x_50:
[----:B------:R-:W-:Y:S05]  /*2940*/  BSYNC B1 ;  /* 0x0000000000017941 */ /* 0x000fea0003800000 */
.L_x_49:
[----:B0----5:R-:W-:Y:S01]  /*2950*/  IMAD.U32 R12, R18, 0x10000, RZ ;  /* 0x00010000120c7824 */ /* 0x021fe200078e00ff */
        /* <DEDUP_REMOVED lines=8> */
.L_x_52:
[----:B------:R-:W-:Y:S05]  /*29e0*/  BSYNC B1 ;  /* 0x0000000000017941 */ /* 0x000fea0003800000 */
.L_x_51:
        /* <DEDUP_REMOVED lines=10> */
.L_x_54:
[----:B------:R-:W-:Y:S05]  /*2a90*/  BSYNC B1 ;  /* 0x0000000000017941 */ /* 0x000fea0003800000 */
.L_x_53:
        /* <DEDUP_REMOVED lines=10> */
.L_x_56:
[----:B------:R-:W-:Y:S05]  /*2b40*/  BSYNC B1 ;  /* 0x0000000000017941 */ /* 0x000fea0003800000 */
.L_x_55:
        /* <DEDUP_REMOVED lines=9> */
.L_x_58:
[----:B------:R-:W-:Y:S05]  /*2be0*/  BSYNC B1 ;  /* 0x0000000000017941 */ /* 0x000fea0003800000 */
.L_x_57:
        /* <DEDUP_REMOVED lines=9> */
.L_x_60:
[----:B------:R-:W-:Y:S05]  /*2c80*/  BSYNC B1 ;  /* 0x0000000000017941 */ /* 0x000fea0003800000 */
.L_x_59:
        /* <DEDUP_REMOVED lines=10> */
.L_x_62:
[----:B------:R-:W-:Y:S05]  /*2d30*/  BSYNC B1 ;  /* 0x0000000000017941 */ /* 0x000fea0003800000 */
.L_x_61:
        /* <DEDUP_REMOVED lines=10> */
.L_x_64:
[----:B------:R-:W-:Y:S05]  /*2de0*/  BSYNC B1 ;  /* 0x0000000000017941 */ /* 0x000fea0003800000 */
.L_x_63:
        /* <DEDUP_REMOVED lines=9> */
.L_x_66:
[----:B------:R-:W-:Y:S05]  /*2e80*/  BSYNC B1 ;  /* 0x0000000000017941 */ /* 0x000fea0003800000 */
.L_x_65:
        /* <DEDUP_REMOVED lines=9> */
.L_x_68:
[----:B------:R-:W-:Y:S05]  /*2f20*/  BSYNC B1 ;  /* 0x0000000000017941 */ /* 0x000fea0003800000 */
.L_x_67:
        /* <DEDUP_REMOVED lines=10> */
.L_x_70:
[----:B------:R-:W-:Y:S05]  /*2fd0*/  BSYNC B1 ;  /* 0x0000000000017941 */ /* 0x000fea0003800000 */
.L_x_69:
        /* <DEDUP_REMOVED lines=10> */
.L_x_72:
[----:B------:R-:W-:Y:S05]  /*3080*/  BSYNC B1 ;  /* 0x0000000000017941 */ /* 0x000fea0003800000 */
.L_x_71:
        /* <DEDUP_REMOVED lines=9> */
.L_x_74:
[----:B------:R-:W-:Y:S05]  /*3120*/  BSYNC B1 ;  /* 0x0000000000017941 */ /* 0x000fea0003800000 */
.L_x_73:
        /* <DEDUP_REMOVED lines=9> */
.L_x_76:
[----:B------:R-:W-:Y:S05]  /*31c0*/  BSYNC B1 ;  /* 0x0000000000017941 */ /* 0x000fea0003800000 */
.L_x_75:
        /* <DEDUP_REMOVED lines=10> */
.L_x_78:
[----:B------:R-:W-:Y:S05]  /*3270*/  BSYNC B1 ;  /* 0x0000000000017941 */ /* 0x000fea0003800000 */
.L_x_77:
        /* <DEDUP_REMOVED lines=10> */
.L_x_80:
[----:B------:R-:W-:Y:S05]  /*3320*/  BSYNC B1 ;  /* 0x0000000000017941 */ /* 0x000fea0003800000 */
.L_x_79:
        /* <DEDUP_REMOVED lines=9> */
.L_x_82:
[----:B------:R-:W-:Y:S05]  /*33c0*/  BSYNC B1 ;  /* 0x0000000000017941 */ /* 0x000fea0003800000 */
.L_x_81:
        /* <DEDUP_REMOVED lines=9> */
.L_x_84:
[----:B------:R-:W-:Y:S05]  /*3460*/  BSYNC B1 ;  /* 0x0000000000017941 */ /* 0x000fea0003800000 */
.L_x_83:
        /* <DEDUP_REMOVED lines=10> */
.L_x_86:
[----:B------:R-:W-:Y:S05]  /*3510*/  BSYNC B1 ;  /* 0x0000000000017941 */ /* 0x000fea0003800000 */
.L_x_85:
        /* <DEDUP_REMOVED lines=10> */
.L_x_88:
[----:B------:R-:W-:Y:S05]  /*35c0*/  BSYNC B1 ;  /* 0x0000000000017941 */ /* 0x000fea0003800000 */
.L_x_87:
        /* <DEDUP_REMOVED lines=9> */
.L_x_90:
[----:B------:R-:W-:Y:S05]  /*3660*/  BSYNC B1 ;  /* 0x0000000000017941 */ /* 0x000fea0003800000 */
.L_x_89:
        /* <DEDUP_REMOVED lines=9> */
.L_x_92:
[----:B------:R-:W-:Y:S05]  /*3700*/  BSYNC B1 ;  /* 0x0000000000017941 */ /* 0x000fea0003800000 */
.L_x_91:
        /* <DEDUP_REMOVED lines=10> */
.L_x_94:
[----:B------:R-:W-:Y:S05]  /*37b0*/  BSYNC B1 ;  /* 0x0000000000017941 */ /* 0x000fea0003800000 */
.L_x_93:
        /* <DEDUP_REMOVED lines=10> */
.L_x_96:
[----:B------:R-:W-:Y:S05]  /*3860*/  BSYNC B1 ;  /* 0x0000000000017941 */ /* 0x000fea0003800000 */
.L_x_95:
        /* <DEDUP_REMOVED lines=9> */
.L_x_98:
[----:B------:R-:W-:Y:S05]  /*3900*/  BSYNC B1 ;  /* 0x0000000000017941 */ /* 0x000fea0003800000 */
.L_x_97:
        /* <DEDUP_REMOVED lines=9> */
.L_x_100:
[----:B------:R-:W-:Y:S05]  /*39a0*/  BSYNC B1 ;  /* 0x0000000000017941 */ /* 0x000fea0003800000 */
.L_x_99:
        /* <DEDUP_REMOVED lines=10> */
.L_x_102:
[----:B------:R-:W-:Y:S05]  /*3a50*/  BSYNC B1 ;  /* 0x0000000000017941 */ /* 0x000fea0003800000 */
.L_x_101:
        /* <DEDUP_REMOVED lines=10> */
.L_x_104:
[----:B------:R-:W-:Y:S05]  /*3b00*/  BSYNC B1 ;  /* 0x0000000000017941 */ /* 0x000fea0003800000 */
.L_x_103:
        /* <DEDUP_REMOVED lines=9> */
.L_x_106:
[----:B------:R-:W-:Y:S05]  /*3ba0*/  BSYNC B1 ;  /* 0x0000000000017941 */ /* 0x000fea0003800000 */
.L_x_105:
        /* <DEDUP_REMOVED lines=9> */
.L_x_108:
[----:B------:R-:W-:Y:S05]  /*3c40*/  BSYNC B1 ;  /* 0x0000000000017941 */ /* 0x000fea0003800000 */
.L_x_107:
        /* <DEDUP_REMOVED lines=10> */
.L_x_110:
[----:B------:R-:W-:Y:S05]  /*3cf0*/  BSYNC B1 ;  /* 0x0000000000017941 */ /* 0x000fea0003800000 */
.L_x_109:
        /* <DEDUP_REMOVED lines=10> */
.L_x_112:
[----:B------:R-:W-:Y:S05]  /*3da0*/  BSYNC B1 ;  /* 0x0000000000017941 */ /* 0x000fea0003800000 */
.L_x_111:
        /* <DEDUP_REMOVED lines=9> */
.L_x_114:
[----:B------:R-:W-:Y:S05]  /*3e40*/  BSYNC B1 ;  /* 0x0000000000017941 */ /* 0x000fea0003800000 */
.L_x_113:
        /* <DEDUP_REMOVED lines=9> */
.L_x_116:
[----:B------:R-:W-:Y:S05]  /*3ee0*/  BSYNC B1 ;  /* 0x0000000000017941 */ /* 0x000fea0003800000 */
.L_x_115:
        /* <DEDUP_REMOVED lines=10> */
.L_x_118:
[----:B------:R-:W-:Y:S05]  /*3f90*/  BSYNC B1 ;  /* 0x0000000000017941 */ /* 0x000fea0003800000 */
.L_x_117:
        /* <DEDUP_REMOVED lines=10> */
.L_x_120:
[----:B------:R-:W-:Y:S05]  /*4040*/  BSYNC B1 ;  /* 0x0000000000017941 */ /* 0x000fea0003800000 */
.L_x_119:
        /* <DEDUP_REMOVED lines=9> */
.L_x_122:
[----:B------:R-:W-:Y:S05]  /*40e0*/  BSYNC B1 ;  /* 0x0000000000017941 */ /* 0x000fea0003800000 */
.L_x_121:
        /* <DEDUP_REMOVED lines=9> */
.L_x_124:
[----:B------:R-:W-:Y:S05]  /*4180*/  BSYNC B1 ;  /* 0x0000000000017941 */ /* 0x000fea0003800000 */
.L_x_123:
        /* <DEDUP_REMOVED lines=10> */
.L_x_126:
[----:B------:R-:W-:Y:S05]  /*4230*/  BSYNC B1 ;  /* 0x0000000000017941 */ /* 0x000fea0003800000 */
.L_x_125:
        /* <DEDUP_REMOVED lines=10> */
.L_x_128:
[----:B------:R-:W-:Y:S05]  /*42e0*/  BSYNC B1 ;  /* 0x0000000000017941 */ /* 0x000fea0003800000 */
.L_x_127:
        /* <DEDUP_REMOVED lines=9> */
.L_x_130:
[----:B------:R-:W-:Y:S05]  /*4380*/  BSYNC B1 ;  /* 0x0000000000017941 */ /* 0x000fea0003800000 */
.L_x_129:
        /* <DEDUP_REMOVED lines=9> */
.L_x_132:
[----:B------:R-:W-:Y:S05]  /*4420*/  BSYNC B1 ;  /* 0x0000000000017941 */ /* 0x000fea0003800000 */
.L_x_131:
        /* <DEDUP_REMOVED lines=10> */
.L_x_134:
[----:B------:R-:W-:Y:S05]  /*44d0*/  BSYNC B1 ;  /* 0x0000000000017941 */ /* 0x000fea0003800000 */
.L_x_133:
        /* <DEDUP_REMOVED lines=10> */
.L_x_136:
[----:B------:R-:W-:Y:S05]  /*4580*/  BSYNC B1 ;  /* 0x0000000000017941 */ /* 0x000fea0003800000 */
.L_x_135:
        /* <DEDUP_REMOVED lines=9> */
.L_x_138:
[----:B------:R-:W-:Y:S05]  /*4620*/  BSYNC B1 ;  /* 0x0000000000017941 */ /* 0x000fea0003800000 */
.L_x_137:
        /* <DEDUP_REMOVED lines=9> */
.L_x_140:
[----:B------:R-:W-:Y:S05]  /*46c0*/  BSYNC B1 ;  /* 0x0000000000017941 */ /* 0x000fea0003800000 */
.L_x_139:
        /* <DEDUP_REMOVED lines=10> */
.L_x_142:
[----:B------:R-:W-:Y:S05]  /*4770*/  BSYNC B1 ;  /* 0x0000000000017941 */ /* 0x000fea0003800000 */
.L_x_141:
        /* <DEDUP_REMOVED lines=10> */
.L_x_144:
[----:B------:R-:W-:Y:S05]  /*4820*/  BSYNC B1 ;  /* 0x0000000000017941 */ /* 0x000fea0003800000 */
.L_x_143:
        /* <DEDUP_REMOVED lines=9> */
.L_x_146:
[----:B------:R-:W-:Y:S05]  /*48c0*/  BSYNC B1 ;  /* 0x0000000000017941 */ /* 0x000fea0003800000 */
.L_x_145:
        /* <DEDUP_REMOVED lines=9> */
.L_x_148:
[----:B------:R-:W-:Y:S05]  /*4960*/  BSYNC B1 ;  /* 0x0000000000017941 */ /* 0x000fea0003800000 */
.L_x_147:
        /* <DEDUP_REMOVED lines=10> */
.L_x_150:
[----:B------:R-:W-:Y:S05]  /*4a10*/  BSYNC B1 ;  /* 0x0000000000017941 */ /* 0x000fea0003800000 */
.L_x_149:
[----:B0----5:R-:W-:Y:S01]  /*4a20*/  IMAD.U32 R12, R18, 0x10000, RZ ;  /* 0x00010000120c7824 */ /* 0x021fe200078e00ff */
[----:B------:R-:W-:Y:S01]  /*4a30*/  ISETP.GT.AND P0, PT, R2, 0x79, PT ;  /* 0x000000790200780c */ /* 0x000fe20003f04270 */
[----:B------:R-:W-:Y:S01]  /*4a40*/  @P2 IMAD.MOV.U32 R2, RZ, RZ, R8 ;  /* 0x000000ffff022224 */ /* 0x000fe200078e0008 */
[----:B------:R-:W-:Y:S01]  /*4a50*/  BSSY B1, `(.L_x_151) ;  /* 0x000000a000017945 */ /* 0x000fe20003800000 */
[----:B------:R-:W-:Y:S01]  /*4a60*/  FMUL R3, R12, R23 ;  /* 0x000000170c037220 */ /* 0x000fe20000400000 */
[----:B------:R-:W-:-:S03]  /*4a70*/  ISETP.GT.AND P3, PT, R0, RZ, P0 ;  /* 0x000000ff0000720c */ /* 0x000fc60000764270 */
[----:B------:R-:W-:-:S05]  /*4a80*/  FFMA R3, R84, R22, R3 ;  /* 0x0000001654037223 */ /* 0x000fca0000000003 */
[----:B------:R-:W-:-:S04]  /*4a90*/  F2FP.BF16.F32.PACK_AB R3, RZ, R3 ;  /* 0x00000003ff03723e */ /* 0x000fc800000010ff */
[----:B------:R-:W-:Y:S01]  /*4aa0*/  PRMT R12, R3, 0x7610, R12 ;  /* 0x00007610030c7816 */ /* 0x000fe2000000000c */
[----:B------:R-:W-:-:S05]  /*4ab0*/  @P2 IMAD.MOV.U32 R3, RZ, RZ, R9 ;  /* 0x000000ffff032224 */ /* 0x000fca00078e0009 */
[----:B------:R0:W-:Y:S01]  /*4ac0*/  @P2 STG.E.U16 desc[UR52][R2.64+0xf0], R12 ;  /* 0x0000f00c02002986 */ /* 0x0001e2000c101534 */
[----:B------:R-:W-:Y:S05]  /*4ad0*/  @!P3 BRA `(.L_x_152) ;  /* 0x000000000004b947 */ /* 0x000fea0003800000 */
[----:B------:R0:W5:Y:S02]  /*4ae0*/  LDG.E.LTC128B.U16 R18, desc[UR52][R4.64+0xf2] ;  /* 0x0000f23404127981 */ /* 0x000164000c1e1520 */
.L_x_152:
[----:B------:R-:W-:Y:S05]  /*4af0*/  BSYNC B1 ;  /* 0x0000000000017941 */ /* 0x000fea0003800000 */
.L_x_151:
        /* <DEDUP_REMOVED lines=9> */
.L_x_154:
[----:B------:R-:W-:Y:S05]  /*4b90*/  BSYNC B1 ;  /* 0x0000000000017941 */ /* 0x000fea0003800000 */
.L_x_153:
[----:B0----5:R-:W-:Y:S01]  /*4ba0*/  IMAD.U32 R2, R18, 0x10000, RZ ;  /* 0x0001000012027824 */ /* 0x021fe200078e00ff */
[----:B------:R-:W-:Y:S01]  /*4bb0*/  ISETP.GT.AND P0, PT, R0, 0x8, P0 ;  /* 0x000000080000780c */ /* 0x000fe20000704270 */
[----:B------:R-:W-:Y:S02]  /*4bc0*/  BSSY B1, `(.L_x_155) ;  /* 0x000000a000017945 */ /* 0x000fe40003800000 */
[----:B------:R-:W-:Y:S01]  /*4bd0*/  FMUL R3, R2, R23 ;  /* 0x0000001702037220 */ /* 0x000fe20000400000 */
[----:B------:R-:W-:-:S03]  /*4be0*/  @P1 IMAD.MOV.U32 R2, RZ, RZ, R10 ;  /* 0x000000ffff021224 */ /* 0x000fc600078e000a */
[----:B------:R-:W-:-:S05]  /*4bf0*/  FFMA R3, R86, R22, R3 ;  /* 0x0000001656037223 */ /* 0x000fca0000000003 */
[----:B------:R-:W-:-:S04]  /*4c00*/  F2FP.BF16.F32.PACK_AB R3, RZ, R3 ;  /* 0x00000003ff03723e */ /* 0x000fc800000010ff */
[----:B---34-:R-:W-:Y:S01]  /*4c10*/  PRMT R4, R3, 0x7610, R4 ;  /* 0x0000761003047816 */ /* 0x018fe20000000004 */
[----:B------:R-:W-:-:S05]  /*4c20*/  @P1 IMAD.MOV.U32 R3, RZ, RZ, R11 ;  /* 0x000000ffff031224 */ /* 0x000fca00078e000b */
[----:B------:R0:W-:Y:S01]  /*4c30*/  @P1 STG.E.U16 desc[UR52][R2.64+0xf0], R4 ;  /* 0x0000f00402001986 */ /* 0x0001e2000c101534 */
[----:B------:R-:W-:Y:S05]  /*4c40*/  @!P0 BRA `(.L_x_156) ;  /* 0x0000000000048947 */ /* 0x000fea0003800000 */
[----:B------:R3:W5:Y:S02]  /*4c50*/  LDG.E.LTC128B.U16 R18, desc[UR52][R6.64+0xf2] ;  /* 0x0000f23406127981 */ /* 0x000764000c1e1520 */
.L_x_156:
[----:B------:R-:W-:Y:S05]  /*4c60*/  BSYNC B1 ;  /* 0x0000000000017941 */ /* 0x000fea0003800000 */
.L_x_155:
[----:B------:R-:W-:Y:S05]  /*4c70*/  @!P0 BRA `(.L_x_157) ;  /* 0x0000001000f08947 */ /* 0x000fea0003800000 */
[----:B-----5:R-:W-:-:S04]  /*4c80*/  IMAD.U32 R18, R18, 0x10000, RZ ;  /* 0x0001000012127824 */ /* 0x020fc800078e00ff */
[----:B------:R-:W-:-:S04]  /*4c90*/  FMUL R18, R18, R23 ;  /* 0x0000001712127220 */ /* 0x000fc80000400000 */
[----:B------:R-:W-:-:S05]  /*4ca0*/  FFMA R18, R87, R22, R18 ;  /* 0x0000001657127223 */ /* 0x000fca0000000012 */
[----:B------:R-:W-:-:S05]  /*4cb0*/  F2FP.BF16.F32.PACK_AB R18, RZ, R18 ;  /* 0x00000012ff12723e */ /* 0x000fca00000010ff */
[----:B------:R4:W-:Y:S01]  /*4cc0*/  STG.E.U16 desc[UR52][R10.64+0xf2], R18 ;  /* 0x0000f2120a007986 */ /* 0x0009e2000c101534 */
[----:B------:R-:W-:Y:S05]  /*4cd0*/  BRA `(.L_x_157) ;  /* 0x0000001000d87947 */ /* 0x000fea0003800000 */
.L_x_32:
[----:B------:R-:W-:Y:S01]  /*4ce0*/  ISETP.GT.AND P0, PT, R2, 0x1, PT ;  /* 0x000000010200780c */ /* 0x000fe20003f04270 */
[----:B------:R-:W-:Y:S01]  /*4cf0*/  ULDC.64 UR4, c[0x0][0x5c0] ;  /* 0x0001700000047ab9 */ /* 0x000fe20000000a00 */
[-C--:B------:R-:W-:Y:S01]  /*4d00*/  FMUL R24, R24, R22.reuse ;  /* 0x0000001618187220 */ /* 0x080fe20000400000 */
[-C--:B------:R-:W-:Y:S01]  /*4d10*/  FMUL R25, R25, R22.reuse ;  /* 0x0000001619197220 */ /* 0x080fe20000400000 */
[----:B------:R-:W-:Y:S01]  /*4d20*/  ISETP.GT.AND P3, PT, R0, RZ, P0 ;  /* 0x000000ff0000720c */ /* 0x000fe20000764270 */
[-C--:B------:R-:W-:Y:S01]  /*4d30*/  FMUL R26, R26, R22.reuse ;  /* 0x000000161a1a7220 */ /* 0x080fe20000400000 */
[----:B------:R-:W-:Y:S01]  /*4d40*/  LEA R4, P4, R102, UR4, 0x1 ;  /* 0x0000000466047c11 */ /* 0x000fe2000f8808ff */
[----:B------:R-:W-:Y:S01]  /*4d50*/  FMUL R27, R27, R22 ;  /* 0x000000161b1b7220 */ /* 0x000fe20000400000 */
[----:B------:R-:W-:Y:S01]  /*4d60*/  F2FP.BF16.F32.PACK_AB R24, RZ, R24 ;  /* 0x00000018ff18723e */ /* 0x000fe200000010ff */
[-C--:B------:R-:W-:Y:S01]  /*4d70*/  FMUL R28, R28, R22.reuse ;  /* 0x000000161c1c7220 */ /* 0x080fe20000400000 */
[----:B------:R-:W-:Y:S01]  /*4d80*/  LEA.HI.X R5, R102, UR5, R9, 0x1, P4 ;  /* 0x0000000566057c11 */ /* 0x000fe2000a0f0c09 */
[-C--:B------:R-:W-:Y:S01]  /*4d90*/  FMUL R29, R29, R22.reuse ;  /* 0x000000161d1d7220 */ /* 0x080fe20000400000 */
[----:B------:R-:W-:Y:S01]  /*4da0*/  F2FP.BF16.F32.PACK_AB R25, RZ, R25 ;  /* 0x00000019ff19723e */ /* 0x000fe200000010ff */
[----:B------:R-:W-:Y:S01]  /*4db0*/  FMUL R30, R30, R22 ;  /* 0x000000161e1e7220 */ /* 0x000fe20000400000 */
[C---:B------:R-:W-:Y:S01]  /*4dc0*/  SHF.L.U64.HI R7, R6.reuse, 0x4, R7 ;  /* 0x0000000406077819 */ /* 0x040fe20000010207 */
[----:B------:R-:W-:Y:S01]  /*4dd0*/  @P1 STG.E.U16 desc[UR52][R4.64], R24 ;  /* 0x0000001804001986 */ /* 0x000fe2000c101534 */
[----:B------:R-:W-:Y:S01]  /*4de0*/  LEA R6, P4, R6, R4, 0x4 ;  /* 0x0000000406067211 */ /* 0x000fe200078820ff */
[-C--:B------:R-:W-:Y:S01]  /*4df0*/  FMUL R31, R31, R22.reuse ;  /* 0x000000161f1f7220 */ /* 0x080fe20000400000 */
[----:B------:R-:W-:Y:S01]  /*4e00*/  ISETP.GT.AND P2, PT, R0, 0x8, P2 ;  /* 0x000000080000780c */ /* 0x000fe20001744270 */
[----:B------:R-:W-:Y:S01]  /*4e10*/  @P3 STG.E.U16 desc[UR52][R4.64+0x2], R25 ;  /* 0x0000021904003986 */ /* 0x000fe2000c101534 */
[----:B------:R-:W-:Y:S01]  /*4e20*/  ISETP.GT.AND P1, PT, R2, 0x8, PT ;  /* 0x000000080200780c */ /* 0x000fe20003f24270 */
[----:B------:R-:W-:Y:S01]  /*4e30*/  IMAD.X R7, R7, 0x1, R5, P4 ;  /* 0x0000000107077824 */ /* 0x000fe200020e0605 */
[----:B------:R-:W-:Y:S01]  /*4e40*/  ISETP.GT.AND P3, PT, R0, 0x8, P0 ;  /* 0x000000080000780c */ /* 0x000fe20000764270 */
[-C--:B------:R-:W-:Y:S01]  /*4e50*/  FMUL R32, R32, R22.reuse ;  /* 0x0000001620207220 */ /* 0x080fe20000400000 */
[----:B------:R-:W-:Y:S01]  /*4e60*/  ISETP.GT.AND P0, PT, R2, 0x9, PT ;  /* 0x000000090200780c */ /* 0x000fe20003f04270 */
[-C--:B------:R-:W-:Y:S01]  /*4e70*/  FMUL R33, R33, R22.reuse ;  /* 0x0000001621217220 */ /* 0x080fe20000400000 */
[----:B------:R-:W-:Y:S01]  /*4e80*/  ISETP.GT.AND P5, PT, R0, RZ, P1 ;  /* 0x000000ff0000720c */ /* 0x000fe20000fa4270 */
[-C--:B------:R-:W-:Y:S01]  /*4e90*/  FMUL R34, R34, R22.reuse ;  /* 0x0000001622227220 */ /* 0x080fe20000400000 */
[----:B------:R-:W-:Y:S01]  /*4ea0*/  ISETP.GT.AND P4, PT, R0, RZ, P0 ;  /* 0x000000ff0000720c */ /* 0x000fe20000784270 */
[----:B------:R-:W-:Y:S01]  /*4eb0*/  FMUL R35, R35, R22 ;  /* 0x0000001623237220 */ /* 0x000fe20000400000 */
[----:B------:R-:W-:Y:S01]  /*4ec0*/  F2FP.BF16.F32.PACK_AB R26, RZ, R26 ;  /* 0x0000001aff1a723e */ /* 0x000fe200000010ff */
[-C--:B------:R-:W-:Y:S01]  /*4ed0*/  FMUL R36, R36, R22.reuse ;  /* 0x0000001624247220 */ /* 0x080fe20000400000 */
[----:B------:R-:W-:Y:S01]  /*4ee0*/  F2FP.BF16.F32.PACK_AB R27, RZ, R27 ;  /* 0x0000001bff1b723e */ /* 0x000fe200000010ff */
[----:B------:R-:W-:Y:S01]  /*4ef0*/  FMUL R37, R37, R22 ;  /* 0x0000001625257220 */ /* 0x000fe20000400000 */
[----:B------:R-:W-:Y:S01]  /*4f00*/  F2FP.BF16.F32.PACK_AB R28, RZ, R28 ;  /* 0x0000001cff1c723e */ /* 0x000fe200000010ff */
[----:B------:R-:W-:Y:S01]  /*4f10*/  @P2 STG.E.U16 desc[UR52][R6.64], R26 ;  /* 0x0000001a06002986 */ /* 0x000fe2000c101534 */
[----:B------:R-:W-:Y:S01]  /*4f20*/  F2FP.BF16.F32.PACK_AB R29, RZ, R29 ;  /* 0x0000001dff1d723e */ /* 0x000fe200000010ff */
[-C--:B------:R-:W-:Y:S01]  /*4f30*/  FMUL R38, R38, R22.reuse ;  /* 0x0000001626267220 */ /* 0x080fe20000400000 */
[----:B------:R-:W-:Y:S01]  /*4f40*/  ISETP.GT.AND P1, PT, R0, 0x8, P1 ;  /* 0x000000080000780c */ /* 0x000fe20000f24270 */
[----:B------:R-:W-:Y:S01]  /*4f50*/  @P3 STG.E.U16 desc[UR52][R6.64+0x2], R27 ;  /* 0x0000021b06003986 */ /* 0x000fe2000c101534 */
[----:B------:R-:W-:Y:S01]  /*4f60*/  ISETP.GT.AND P3, PT, R2, 0x10, PT ;  /* 0x000000100200780c */ /* 0x000fe20003f64270 */
[-C--:B------:R-:W-:Y:S01]  /*4f70*/  FMUL R39, R39, R22.reuse ;  /* 0x0000001627277220 */ /* 0x080fe20000400000 */
[----:B------:R-:W-:Y:S01]  /*4f80*/  ISETP.GT.AND P2, PT, R0, 0x8, P0 ;  /* 0x000000080000780c */ /* 0x000fe20000744270 */
[----:B------:R-:W-:Y:S01]  /*4f90*/  @P5 STG.E.U16 desc[UR52][R4.64+0x10], R28 ;  /* 0x0000101c04005986 */ /* 0x000fe2000c101534 */
[----:B------:R-:W-:Y:S01]  /*4fa0*/  ISETP.GT.AND P0, PT, R2, 0x11, PT ;  /* 0x000000110200780c */ /* 0x000fe20003f04270 */
[----:B------:R-:W-:Y:S01]  /*4fb0*/  FMUL R40, R40, R22 ;  /* 0x0000001628287220 */ /* 0x000fe20000400000 */
[----:B------:R-:W-:Y:S01]  /*4fc0*/  F2FP.BF16.F32.PACK_AB R30, RZ, R30 ;  /* 0x0000001eff1e723e */ /* 0x000fe200000010ff */
[----:B------:R-:W-:Y:S01]  /*4fd0*/  @P4 STG.E.U16 desc[UR52][R4.64+0x12], R29 ;  /* 0x0000121d04004986 */ /* 0x000fe2000c101534 */
[C---:B------:R-:W-:Y:S01]  /*4fe0*/  ISETP.GT.AND P4, PT, R0.reuse, RZ, P3 ;  /* 0x000000ff0000720c */ /* 0x040fe20001f84270 */
[-C--:B------:R-:W-:Y:S01]  /*4ff0*/  FMUL R41, R41, R22.reuse ;  /* 0x0000001629297220 */ /* 0x080fe20000400000 */
[----:B------:R-:W-:Y:S01]  /*5000*/  ISETP.GT.AND P5, PT, R0, RZ, P0 ;  /* 0x000000ff0000720c */ /* 0x000fe200007a4270 */
[----:B------:R-:W-:Y:S01]  /*5010*/  @P1 STG.E.U16 desc[UR52][R6.64+0x10], R30 ;  /* 0x0000101e06001986 */ /* 0x000fe2000c101534 */
[----:B------:R-:W-:Y:S01]  /*5020*/  F2FP.BF16.F32.PACK_AB R31, RZ, R31 ;  /* 0x0000001fff1f723e */ /* 0x000fe200000010ff */
[----:B------:R-:W-:Y:S01]  /*5030*/  FMUL R42, R42, R22 ;  /* 0x000000162a2a7220 */ /* 0x000fe20000400000 */
[----:B------:R-:W-:Y:S01]  /*5040*/  F2FP.BF16.F32.PACK_AB R32, RZ, R32 ;  /* 0x00000020ff20723e */ /* 0x000fe200000010ff */
[-C--:B------:R-:W-:Y:S01]  /*5050*/  FMUL R43, R43, R22.reuse ;  /* 0x000000162b2b7220 */ /* 0x080fe20000400000 */
[----:B------:R-:W-:Y:S01]  /*5060*/  ISETP.GT.AND P1, PT, R0, 0x8, P3 ;  /* 0x000000080000780c */ /* 0x000fe20001f24270 */
[----:B------:R-:W-:Y:S01]  /*5070*/  @P2 STG.E.U16 desc[UR52][R6.64+0x12], R31 ;  /* 0x0000121f06002986 */ /* 0x000fe2000c101534 */
[----:B------:R-:W-:Y:S01]  /*5080*/  F2FP.BF16.F32.PACK_AB R33, RZ, R33 ;  /* 0x00000021ff21723e */ /* 0x000fe200000010ff */
[-C--:B------:R-:W-:Y:S01]  /*5090*/  FMUL R44, R44, R22.reuse ;  /* 0x000000162c2c7220 */ /* 0x080fe20000400000 */
[----:B------:R-:W-:Y:S01]  /*50a0*/  ISETP.GT.AND P3, PT, R2, 0x18, PT ;  /* 0x000000180200780c */ /* 0x000fe20003f64270 */
[----:B------:R-:W-:Y:S01]  /*50b0*/  @P4 STG.E.U16 desc[UR52][R4.64+0x20], R32 ;  /* 0x0000202004004986 */ /* 0x000fe2000c101534 */
[----:B------:R-:W-:Y:S01]  /*50c0*/  ISETP.GT.AND P2, PT, R0, 0x8, P0 ;  /* 0x000000080000780c */ /* 0x000fe20000744270 */
[-C--:B------:R-:W-:Y:S01]  /*50d0*/  FMUL R45, R45, R22.reuse ;  /* 0x000000162d2d7220 */ /* 0x080fe20000400000 */
[----:B------:R-:W-:Y:S01]  /*50e0*/  ISETP.GT.AND P0, PT, R2, 0x19, PT ;  /* 0x000000190200780c */ /* 0x000fe20003f04270 */
[----:B------:R-:W-:Y:S01]  /*50f0*/  @P5 STG.E.U16 desc[UR52][R4.64+0x22], R33 ;  /* 0x0000222104005986 */ /* 0x000fe2000c101534 */
[----:B------:R-:W-:Y:S01]  /*5100*/  ISETP.GT.AND P4, PT, R0, RZ, P3 ;  /* 0x000000ff0000720c */ /* 0x000fe20001f84270 */
[----:B------:R-:W-:Y:S01]  /*5110*/  FMUL R46, R46, R22 ;  /* 0x000000162e2e7220 */ /* 0x000fe20000400000 */
[----:B------:R-:W-:Y:S01]  /*5120*/  F2FP.BF16.F32.PACK_AB R34, RZ, R34 ;  /* 0x00000022ff22723e */ /* 0x000fe200000010ff */
[-C--:B------:R-:W-:Y:S01]  /*5130*/  FMUL R47, R47, R22.reuse ;  /* 0x000000162f2f7220 */ /* 0x080fe20000400000 */
[----:B------:R-:W-:Y:S01]  /*5140*/  ISETP.GT.AND P5, PT, R0, RZ, P0 ;  /* 0x000000ff0000720c */ /* 0x000fe200007a4270 */
[----:B------:R-:W-:Y:S01]  /*5150*/  FMUL R48, R48, R22 ;  /* 0x0000001630307220 */ /* 0x000fe20000400000 */
[----:B------:R-:W-:Y:S01]  /*5160*/  F2FP.BF16.F32.PACK_AB R35, RZ, R35 ;  /* 0x00000023ff23723e */ /* 0x000fe200000010ff */
[----:B------:R-:W-:Y:S01]  /*5170*/  @P1 STG.E.U16 desc[UR52][R6.64+0x20], R34 ;  /* 0x0000202206001986 */ /* 0x000fe2000c101534 */
        /* <DEDUP_REMOVED lines=129> */
[----:B------:R-:W-:Y:S01]  /*5990*/  FMUL R87, R87, R22 ;  /* 0x0000001657577220 */ /* 0x000fe20000400000 */
[----:B------:R-:W-:Y:S01]  /*59a0*/  ISETP.GT.AND P0, PT, R2, 0x51, PT ;  /* 0x000000510200780c */ /* 0x000fe20003f04270 */
[----:B------:R-:W-:Y:S01]  /*59b0*/  @P5 STG.E.U16 desc[UR52][R4.64+0x92], R61 ;  /* 0x0000923d04005986 */ /* 0x000fe2000c101534 */
[----:B------:R-:W-:-:S02]  /*59c0*/  ISETP.GT.AND P4, PT, R0, RZ, P3 ;  /* 0x000000ff0000720c */ /* 0x000fc40001f84270 */
[----:B------:R-:W-:Y:S02]  /*59d0*/  F2FP.BF16.F32.PACK_AB R62, RZ, R62 ;  /* 0x0000003eff3e723e */ /* 0x000fe400000010ff */
[C---:B------:R-:W-:Y:S02]  /*59e0*/  ISETP.GT.AND P5, PT, R0.reuse, RZ, P0 ;  /* 0x000000ff0000720c */ /* 0x040fe400007a4270 */
[----:B------:R-:W-:Y:S01]  /*59f0*/  F2FP.BF16.F32.PACK_AB R63, RZ, R63 ;  /* 0x0000003fff3f723e */ /* 0x000fe200000010ff */
[----:B------:R-:W-:Y:S01]  /*5a00*/  @P1 STG.E.U16 desc[UR52][R6.64+0x90], R62 ;  /* 0x0000903e06001986 */ /* 0x000fe2000c101534 */
[----:B------:R-:W-:Y:S02]  /*5a10*/  F2FP.BF16.F32.PACK_AB R64, RZ, R64 ;  /* 0x00000040ff40723e */ /* 0x000fe400000010ff */
[----:B------:R-:W-:Y:S01]  /*5a20*/  ISETP.GT.AND P1, PT, R0, 0x8, P3 ;  /* 0x000000080000780c */ /* 0x000fe20001f24270 */
[----:B------:R-:W-:Y:S01]  /*5a30*/  @P2 STG.E.U16 desc[UR52][R6.64+0x92], R63 ;  /* 0x0000923f06002986 */ /* 0x000fe2000c101534 */
[----:B------:R-:W-:-:S02]  /*5a40*/  F2FP.BF16.F32.PACK_AB R65, RZ, R65 ;  /* 0x00000041ff41723e */ /* 0x000fc400000010ff */
[----:B------:R-:W-:Y:S01]  /*5a50*/  ISETP.GT.AND P2, PT, R2, 0x58, PT ;  /* 0x000000580200780c */ /* 0x000fe20003f44270 */
[----:B------:R-:W-:Y:S01]  /*5a60*/  @P4 STG.E.U16 desc[UR52][R4.64+0xa0], R64 ;  /* 0x0000a04004004986 */ /* 0x000fe2000c101534 */
[----:B------:R-:W-:Y:S02]  /*5a70*/  ISETP.GT.AND P0, PT, R0, 0x8, P0 ;  /* 0x000000080000780c */ /* 0x000fe40000704270 */
[----:B------:R-:W-:Y:S01]  /*5a80*/  ISETP.GT.AND P3, PT, R2, 0x59, PT ;  /* 0x000000590200780c */ /* 0x000fe20003f64270 */
[----:B------:R-:W-:Y:S01]  /*5a90*/  @P5 STG.E.U16 desc[UR52][R4.64+0xa2], R65 ;  /* 0x0000a24104005986 */ /* 0x000fe2000c101534 */
[C---:B------:R-:W-:Y:S02]  /*5aa0*/  ISETP.GT.AND P4, PT, R0.reuse, RZ, P2 ;  /* 0x000000ff0000720c */ /* 0x040fe40001784270 */
[----:B------:R-:W-:Y:S02]  /*5ab0*/  F2FP.BF16.F32.PACK_AB R66, RZ, R66 ;  /* 0x00000042ff42723e */ /* 0x000fe400000010ff */
[----:B------:R-:W-:-:S02]  /*5ac0*/  ISETP.GT.AND P5, PT, R0, RZ, P3 ;  /* 0x000000ff0000720c */ /* 0x000fc40001fa4270 */
[----:B------:R-:W-:Y:S01]  /*5ad0*/  F2FP.BF16.F32.PACK_AB R67, RZ, R67 ;  /* 0x00000043ff43723e */ /* 0x000fe200000010ff */
[----:B------:R-:W-:Y:S01]  /*5ae0*/  @P1 STG.E.U16 desc[UR52][R6.64+0xa0], R66 ;  /* 0x0000a04206001986 */ /* 0x000fe2000c101534 */
[----:B------:R-:W-:Y:S02]  /*5af0*/  F2FP.BF16.F32.PACK_AB R68, RZ, R68 ;  /* 0x00000044ff44723e */ /* 0x000fe400000010ff */
[C---:B------:R-:W-:Y:S01]  /*5b00*/  ISETP.GT.AND P1, PT, R0.reuse, 0x8, P2 ;  /* 0x000000080000780c */ /* 0x040fe20001724270 */
[----:B------:R-:W-:Y:S01]  /*5b10*/  @P0 STG.E.U16 desc[UR52][R6.64+0xa2], R67 ;  /* 0x0000a24306000986 */ /* 0x000fe2000c101534 */
[----:B------:R-:W-:Y:S02]  /*5b20*/  ISETP.GT.AND P2, PT, R0, 0x8, P3 ;  /* 0x000000080000780c */ /* 0x000fe40001f44270 */
[----:B------:R-:W-:Y:S01]  /*5b30*/  F2FP.BF16.F32.PACK_AB R69, RZ, R69 ;  /* 0x00000045ff45723e */ /* 0x000fe200000010ff */
[----:B------:R-:W-:Y:S01]  /*5b40*/  @P4 STG.E.U16 desc[UR52][R4.64+0xb0], R68 ;  /* 0x0000b04404004986 */ /* 0x000fe2000c101534 */
[----:B------:R-:W-:-:S02]  /*5b50*/  ISETP.GT.AND P3, PT, R2, 0x60, PT ;  /* 0x000000600200780c */ /* 0x000fc40003f64270 */
[----:B------:R-:W-:Y:S01]  /*5b60*/  ISETP.GT.AND P0, PT, R2, 0x61, PT ;  /* 0x000000610200780c */ /* 0x000fe20003f04270 */
[----:B------:R-:W-:Y:S01]  /*5b70*/  @P5 STG.E.U16 desc[UR52][R4.64+0xb2], R69 ;  /* 0x0000b24504005986 */ /* 0x000fe2000c101534 */
[C---:B------:R-:W-:Y:S02]  /*5b80*/  ISETP.GT.AND P4, PT, R0.reuse, RZ, P3 ;  /* 0x000000ff0000720c */ /* 0x040fe40001f84270 */
[----:B------:R-:W-:Y:S02]  /*5b90*/  ISETP.GT.AND P5, PT, R0, RZ, P0 ;  /* 0x000000ff0000720c */ /* 0x000fe400007a4270 */
[----:B------:R-:W-:Y:S02]  /*5ba0*/  F2FP.BF16.F32.PACK_AB R70, RZ, R70 ;  /* 0x00000046ff46723e */ /* 0x000fe400000010ff */
[----:B------:R-:W-:Y:S02]  /*5bb0*/  F2FP.BF16.F32.PACK_AB R71, RZ, R71 ;  /* 0x00000047ff47723e */ /* 0x000fe400000010ff */
[----:B------:R-:W-:Y:S01]  /*5bc0*/  F2FP.BF16.F32.PACK_AB R72, RZ, R72 ;  /* 0x00000048ff48723e */ /* 0x000fe200000010ff */
[----:B------:R-:W-:Y:S01]  /*5bd0*/  @P1 STG.E.U16 desc[UR52][R6.64+0xb0], R70 ;  /* 0x0000b04606001986 */ /* 0x000fe2000c101534 */
[----:B------:R-:W-:-:S02]  /*5be0*/  F2FP.BF16.F32.PACK_AB R73, RZ, R73 ;  /* 0x00000049ff49723e */ /* 0x000fc400000010ff */
[C---:B------:R-:W-:Y:S01]  /*5bf0*/  ISETP.GT.AND P1, PT, R0.reuse, 0x8, P3 ;  /* 0x000000080000780c */ /* 0x040fe20001f24270 */
[----:B------:R-:W-:Y:S01]  /*5c00*/  @P2 STG.E.U16 desc[UR52][R6.64+0xb2], R71 ;  /* 0x0000b24706002986 */ /* 0x000fe2000c101534 */
[----:B------:R-:W-:Y:S02]  /*5c10*/  ISETP.GT.AND P0, PT, R0, 0x8, P0 ;  /* 0x000000080000780c */ /* 0x000fe40000704270 */
[----:B------:R-:W-:Y:S01]  /*5c20*/  F2FP.BF16.F32.PACK_AB R74, RZ, R74 ;  /* 0x0000004aff4a723e */ /* 0x000fe200000010ff */
[----:B------:R-:W-:Y:S01]  /*5c30*/  @P4 STG.E.U16 desc[UR52][R4.64+0xc0], R72 ;  /* 0x0000c04804004986 */ /* 0x000fe2000c101534 */
[C---:B------:R-:W-:Y:S02]  /*5c40*/  ISETP.GT.AND P4, PT, R2.reuse, 0x68, PT ;  /* 0x000000680200780c */ /* 0x040fe40003f84270 */
[----:B------:R-:W-:Y:S01]  /*5c50*/  F2FP.BF16.F32.PACK_AB R75, RZ, R75 ;  /* 0x0000004bff4b723e */ /* 0x000fe200000010ff */
[----:B------:R-:W-:Y:S01]  /*5c60*/  @P5 STG.E.U16 desc[UR52][R4.64+0xc2], R73 ;  /* 0x0000c24904005986 */ /* 0x000fe2000c101534 */
[----:B------:R-:W-:-:S02]  /*5c70*/  ISETP.GT.AND P5, PT, R2, 0x69, PT ;  /* 0x000000690200780c */ /* 0x000fc40003fa4270 */
[C---:B------:R-:W-:Y:S01]  /*5c80*/  ISETP.GT.AND P2, PT, R0.reuse, RZ, P4 ;  /* 0x000000ff0000720c */ /* 0x040fe20002744270 */
[----:B------:R-:W-:Y:S01]  /*5c90*/  @P1 STG.E.U16 desc[UR52][R6.64+0xc0], R74 ;  /* 0x0000c04a06001986 */ /* 0x000fe2000c101534 */
[----:B------:R-:W-:Y:S02]  /*5ca0*/  ISETP.GT.AND P6, PT, R0, RZ, P5 ;  /* 0x000000ff0000720c */ /* 0x000fe40002fc4270 */
[----:B------:R-:W-:Y:S01]  /*5cb0*/  F2FP.BF16.F32.PACK_AB R76, RZ, R76 ;  /* 0x0000004cff4c723e */ /* 0x000fe200000010ff */
[----:B------:R-:W-:Y:S01]  /*5cc0*/  @P0 STG.E.U16 desc[UR52][R6.64+0xc2], R75 ;  /* 0x0000c24b06000986 */ /* 0x000fe2000c101534 */
[C---:B------:R-:W-:Y:S02]  /*5cd0*/  ISETP.GT.AND P3, PT, R2.reuse, 0x70, PT ;  /* 0x000000700200780c */ /* 0x040fe40003f64270 */
[C---:B------:R-:W-:Y:S02]  /*5ce0*/  ISETP.GT.AND P1, PT, R2.reuse, 0x78, PT ;  /* 0x000000780200780c */ /* 0x040fe40003f24270 */
[----:B------:R-:W-:-:S02]  /*5cf0*/  ISETP.GT.AND P0, PT, R2, 0x79, PT ;  /* 0x000000790200780c */ /* 0x000fc40003f04270 */
[----:B------:R-:W-:Y:S01]  /*5d00*/  ISETP.GT.AND P4, PT, R0, 0x8, P4 ;  /* 0x000000080000780c */ /* 0x000fe20002784270 */
[----:B------:R-:W-:Y:S01]  /*5d10*/  @P2 STG.E.U16 desc[UR52][R4.64+0xd0], R76 ;  /* 0x0000d04c04002986 */ /* 0x000fe2000c101534 */
[----:B------:R-:W-:Y:S01]  /*5d20*/  ISETP.GT.AND P2, PT, R2, 0x71, PT ;  /* 0x000000710200780c */ /* 0x000fe20003f44270 */
[----:B------:R-:W-:Y:S01]  /*5d30*/  @P6 IMAD.MOV.U32 R2, RZ, RZ, R4 ;  /* 0x000000ffff026224 */ /* 0x000fe200078e0004 */
[----:B------:R-:W-:Y:S01]  /*5d40*/  F2FP.BF16.F32.PACK_AB R77, RZ, R77 ;  /* 0x0000004dff4d723e */ /* 0x000fe200000010ff */
[----:B------:R-:W-:Y:S01]  /*5d50*/  @P6 IMAD.MOV.U32 R3, RZ, RZ, R5 ;  /* 0x000000ffff036224 */ /* 0x000fe200078e0005 */
[----:B------:R-:W-:Y:S02]  /*5d60*/  F2FP.BF16.F32.PACK_AB R78, RZ, R78 ;  /* 0x0000004eff4e723e */ /* 0x000fe400000010ff */
[----:B------:R-:W-:Y:S02]  /*5d70*/  F2FP.BF16.F32.PACK_AB R79, RZ, R79 ;  /* 0x0000004fff4f723e */ /* 0x000fe400000010ff */
[----:B------:R0:W-:Y:S01]  /*5d80*/  @P6 STG.E.U16 desc[UR52][R2.64+0xd2], R77 ;  /* 0x0000d24d02006986 */ /* 0x0001e2000c101534 */
[----:B------:R-:W-:-:S02]  /*5d90*/  ISETP.GT.AND P6, PT, R0, 0x8, P5 ;  /* 0x000000080000780c */ /* 0x000fc40002fc4270 */
[C---:B------:R-:W-:Y:S02]  /*5da0*/  ISETP.GT.AND P5, PT, R0.reuse, RZ, P3 ;  /* 0x000000ff0000720c */ /* 0x040fe40001fa4270 */
[----:B------:R-:W-:Y:S02]  /*5db0*/  ISETP.GT.AND P3, PT, R0, 0x8, P3 ;  /* 0x000000080000780c */ /* 0x000fe40001f64270 */
[----:B------:R-:W-:Y:S02]  /*5dc0*/  F2FP.BF16.F32.PACK_AB R80, RZ, R80 ;  /* 0x00000050ff50723e */ /* 0x000fe400000010ff */
[----:B------:R-:W-:Y:S02]  /*5dd0*/  F2FP.BF16.F32.PACK_AB R81, RZ, R81 ;  /* 0x00000051ff51723e */ /* 0x000fe400000010ff */
[----:B------:R-:W-:Y:S01]  /*5de0*/  F2FP.BF16.F32.PACK_AB R82, RZ, R82 ;  /* 0x00000052ff52723e */ /* 0x000fe200000010ff */
[----:B0-----:R-:W-:Y:S01]  /*5df0*/  @P4 IMAD.MOV.U32 R2, RZ, RZ, R6 ;  /* 0x000000ffff024224 */ /* 0x001fe200078e0006 */
[----:B------:R-:W-:Y:S01]  /*5e00*/  F2FP.BF16.F32.PACK_AB R83, RZ, R83 ;  /* 0x00000053ff53723e */ /* 0x000fe200000010ff */
[----:B------:R-:W-:Y:S01]  /*5e10*/  @P4 IMAD.MOV.U32 R3, RZ, RZ, R7 ;  /* 0x000000ffff034224 */ /* 0x000fe200078e0007 */
[----:B------:R-:W-:-:S02]  /*5e20*/  F2FP.BF16.F32.PACK_AB R84, RZ, R84 ;  /* 0x00000054ff54723e */ /* 0x000fc400000010ff */
[----:B------:R-:W-:Y:S02]  /*5e30*/  F2FP.BF16.F32.PACK_AB R85, RZ, R85 ;  /* 0x00000055ff55723e */ /* 0x000fe400000010ff */
[----:B------:R0:W-:Y:S01]  /*5e40*/  @P4 STG.E.U16 desc[UR52][R2.64+0xd0], R78 ;  /* 0x0000d04e02004986 */ /* 0x0001e2000c101534 */
[C---:B------:R-:W-:Y:S02]  /*5e50*/  ISETP.GT.AND P4, PT, R0.reuse, RZ, P2 ;  /* 0x000000ff0000720c */ /* 0x040fe40001784270 */
[----:B------:R-:W-:Y:S02]  /*5e60*/  ISETP.GT.AND P2, PT, R0, 0x8, P2 ;  /* 0x000000080000780c */ /* 0x000fe40001744270 */
[----:B------:R-:W-:Y:S02]  /*5e70*/  F2FP.BF16.F32.PACK_AB R86, RZ, R86 ;  /* 0x00000056ff56723e */ /* 0x000fe400000010ff */
[----:B------:R-:W-:Y:S01]  /*5e80*/  F2FP.BF16.F32.PACK_AB R87, RZ, R87 ;  /* 0x00000057ff57723e */ /* 0x000fe200000010ff */
[----:B0-----:R-:W-:-:S02]  /*5e90*/  @P6 IMAD.MOV.U32 R2, RZ, RZ, R6 ;  /* 0x000000ffff026224 */ /* 0x001fc400078e0006 */
[----:B------:R-:W-:-:S05]  /*5ea0*/  @P6 IMAD.MOV.U32 R3, RZ, RZ, R7 ;  /* 0x000000ffff036224 */ /* 0x000fca00078e0007 */
[----:B------:R0:W-:Y:S01]  /*5eb0*/  @P6 STG.E.U16 desc[UR52][R2.64+0xd2], R79 ;  /* 0x0000d24f02006986 */ /* 0x0001e2000c101534 */
[C---:B------:R-:W-:Y:S02]  /*5ec0*/  ISETP.GT.AND P6, PT, R0.reuse, RZ, P0 ;  /* 0x000000ff0000720c */ /* 0x040fe400007c4270 */
[----:B------:R-:W-:Y:S01]  /*5ed0*/  ISETP.GT.AND P0, PT, R0, 0x8, P0 ;  /* 0x000000080000780c */ /* 0x000fe20000704270 */
[----:B0-----:R-:W-:Y:S02]  /*5ee0*/  @P5 IMAD.MOV.U32 R2, RZ, RZ, R4 ;  /* 0x000000ffff025224 */ /* 0x001fe400078e0004 */
[----:B------:R-:W-:-:S05]  /*5ef0*/  @P5 IMAD.MOV.U32 R3, RZ, RZ, R5 ;  /* 0x000000ffff035224 */ /* 0x000fca00078e0005 */
[----:B------:R0:W-:Y:S01]  /*5f00*/  @P5 STG.E.U16 desc[UR52][R2.64+0xe0], R80 ;  /* 0x0000e05002005986 */ /* 0x0001e2000c101534 */
[C---:B------:R-:W-:Y:S02]  /*5f10*/  ISETP.GT.AND P5, PT, R0.reuse, RZ, P1 ;  /* 0x000000ff0000720c */ /* 0x040fe40000fa4270 */
[----:B------:R-:W-:Y:S01]  /*5f20*/  ISETP.GT.AND P1, PT, R0, 0x8, P1 ;  /* 0x000000080000780c */ /* 0x000fe20000f24270 */
[----:B0-----:R-:W-:Y:S02]  /*5f30*/  @P4 IMAD.MOV.U32 R2, RZ, RZ, R4 ;  /* 0x000000ffff024224 */ /* 0x001fe400078e0004 */
[----:B------:R-:W-:-:S05]  /*5f40*/  @P4 IMAD.MOV.U32 R3, RZ, RZ, R5 ;  /* 0x000000ffff034224 */ /* 0x000fca00078e0005 */
[----:B------:R0:W-:Y:S02]  /*5f50*/  @P4 STG.E.U16 desc[UR52][R2.64+0xe2], R81 ;  /* 0x0000e25102004986 */ /* 0x0001e4000c101534 */
        /* <DEDUP_REMOVED lines=8> */
[----:B------:R0:W-:Y:S04]  /*5fe0*/  @P5 STG.E.U16 desc[UR52][R2.64+0xf0], R84 ;  /* 0x0000f05402005986 */ /* 0x0001e8000c101534 */
[----:B------:R1:W-:Y:S01]  /*5ff0*/  @P6 STG.E.U16 desc[UR52][R4.64+0xf2], R85 ;  /* 0x0000f25504006986 */ /* 0x0003e2000c101534 */
[----:B0-----:R-:W-:Y:S02]  /*6000*/  @P1 IMAD.MOV.U32 R2, RZ, RZ, R6 ;  /* 0x000000ffff021224 */ /* 0x001fe400078e0006 */
[----:B------:R-:W-:-:S05]  /*6010*/  @P1 IMAD.MOV.U32 R3, RZ, RZ, R7 ;  /* 0x000000ffff031224 */ /* 0x000fca00078e0007 */
[----:B------:R1:W-:Y:S04]  /*6020*/  @P1 STG.E.U16 desc[UR52][R2.64+0xf0], R86 ;  /* 0x0000f05602001986 */ /* 0x0003e8000c101534 */
[----:B------:R1:W-:Y:S02]  /*6030*/  @P0 STG.E.U16 desc[UR52][R6.64+0xf2], R87 ;  /* 0x0000f25706000986 */ /* 0x0003e4000c101534 */
.L_x_157:
[----:B------:R-:W-:Y:S05]  /*6040*/  BSYNC B0 ;  /* 0x0000000000007941 */ /* 0x000fea0003800000 */
.L_x_31:
[----:B01----:R-:W-:Y:S01]  /*6050*/  IMAD.U32 R2, RZ, RZ, UR50 ;  /* 0x00000032ff027e24 */ /* 0x003fe2000f8e00ff */
[----:B------:R-:W-:Y:S01]  /*6060*/  ULDC.64 UR4, c[0x0][0x650] ;  /* 0x0001940000047ab9 */ /* 0x000fe20000000a00 */
[----:B------:R-:W-:Y:S01]  /*6070*/  IMAD.U32 R0, RZ, RZ, UR37 ;  /* 0x00000025ff007e24 */ /* 0x000fe2000f8e00ff */
[----:B------:R0:W-:Y:S01]  /*6080*/  SYNCS.ARRIVE.TRANS64.A1T0 RZ, [R94+UR44], RZ ;  /* 0x000000ff5eff79a7 */ /* 0x0001e2000810002c */
[----:B------:R-:W-:Y:S01]  /*6090*/  IMAD.U32 R3, RZ, RZ, UR51 ;  /* 0x00000033ff037e24 */ /* 0x000fe2000f8e00ff */
[C---:B------:R-:W-:Y:S01]  /*60a0*/  LEA R16, P0, R2.reuse, R16, 0x1 ;  /* 0x0000001002107211 */ /* 0x040fe200078008ff */
[----:B----45:R-:W-:Y:S02]  /*60b0*/  IMAD.MOV.U32 R18, RZ, RZ, -0x1 ;  /* 0xffffffffff127424 */ /* 0x030fe400078e00ff */
[----:B------:R-:W-:Y:S01]  /*60c0*/  IMAD.MOV.U32 R19, RZ, RZ, -0x1 ;  /* 0xffffffffff137424 */ /* 0x000fe200078e00ff */
[----:B------:R-:W-:Y:S01]  /*60d0*/  LEA.HI.X R17, R2, R17, R0, 0x1, P0 ;  /* 0x0000001102117211 */ /* 0x000fe200000f0c00 */
[----:B------:R-:W-:Y:S01]  /*60e0*/  IMAD.MOV.U32 R2, RZ, RZ, -0x1 ;  /* 0xffffffffff027424 */ /* 0x000fe200078e00ff */
[----:B------:R-:W-:-:S02]  /*60f0*/  ISETP.GE.U32.AND P0, PT, R16, UR4, PT ;  /* 0x0000000410007c0c */ /* 0x000fc4000bf06070 */
[----:B------:R-:W-:Y:S02]  /*6100*/  PRMT R0, RZ, 0x7610, R0 ;  /* 0x00007610ff007816 */ /* 0x000fe40000000000 */
[----:B------:R-:W-:-:S13]  /*6110*/  ISETP.GE.U32.AND.EX P0, PT, R17, UR5, PT, P0 ;  /* 0x0000000511007c0c */ /* 0x000fda000bf06100 */
[----:B0-----:R-:W-:Y:S05]  /*6120*/  @P0 BRA `(.L_x_158) ;  /* 0x00000004008c0947 */ /* 0x001fea0003800000 */
[----:B------:R-:W0:Y:S01]  /*6130*/  S2UR UR6, SR_CTAID.X ;  /* 0x00000000000679c3 */ /* 0x000e220000002500 */
[----:B------:R-:W-:Y:S01]  /*6140*/  ULDC.64 UR4, c[0x0][0x628] ;  /* 0x00018a0000047ab9 */ /* 0x000fe20000000a00 */
[----:B------:R-:W-:Y:S01]  /*6150*/  ULDC UR7, c[0x0][0x150] ;  /* 0x0000540000077ab9 */ /* 0x000fe20000000800 */
[----:B------:R-:W-:Y:S01]  /*6160*/  ISETP.NE.U32.AND P0, PT, RZ, UR4, PT ;  /* 0x00000004ff007c0c */ /* 0x000fe2000bf05070 */
[----:B------:R-:W-:Y:S01]  /*6170*/  ULDC UR15, c[0x0][0x630] ;  /* 0x00018c00000f7ab9 */ /* 0x000fe20000000800 */
[C---:B------:R-:W-:Y:S01]  /*6180*/  R2UR UR16, R16.reuse ;  /* 0x00000000101072ca */ /* 0x040fe200000e0000 */
[----:B------:R-:W-:Y:S01]  /*6190*/  ULDC UR18, c[0x0][0x154] ;  /* 0x0000550000127ab9 */ /* 0x000fe20000000800 */
[----:B------:R-:W-:Y:S01]  /*61a0*/  ISETP.NE.AND.EX P0, PT, RZ, UR5, PT, P0 ;  /* 0x00000005ff007c0c */ /* 0x000fe2000bf05300 */
[----:B------:R-:W1:Y:S01]  /*61b0*/  S2UR UR21, SR_CTAID.Y ;  /* 0x00000000001579c3 */ /* 0x000e620000002600 */
[----:B------:R-:W-:Y:S02]  /*61c0*/  R2UR UR17, R17 ;  /* 0x00000000111172ca */ /* 0x000fe400000e0000 */
[----:B------:R-:W-:-:S02]  /*61d0*/  R2UR UR12, R16 ;  /* 0x00000000100c72ca */ /* 0x000fc400000e0000 */
[----:B------:R-:W-:Y:S02]  /*61e0*/  R2UR UR13, R17 ;  /* 0x00000000110d72ca */ /* 0x000fe400000e0000 */
[----:B0-----:R-:W-:-:S05]  /*61f0*/  I2FP.F32.U32 R0, UR6 ;  /* 0x0000000600007c45 */ /* 0x001fca0008201000 */
[----:B------:R-:W-:-:S04]  /*6200*/  FMUL R0, R0, UR7 ;  /* 0x0000000700007c20 */ /* 0x000fc80008400000 */
[----:B------:R0:W4:Y:S01]  /*6210*/  F2I.U32.TRUNC.NTZ R2, R0 ;  /* 0x0000000000027305 */ /* 0x000122000020f000 */
[----:B-1----:R-:W-:Y:S05]  /*6220*/  @!P0 BRA `(.L_x_159) ;  /* 0x0000000000308947 */ /* 0x002fea0003800000 */
        /* <DEDUP_REMOVED lines=12> */
.L_x_159:
[----:B------:R-:W-:Y:S01]  /*62f0*/  USHF.R.U64 UR8, UR12, UR15, UR13 ;  /* 0x0000000f0c087299 */ /* 0x000fe2000800120d */
[----:B0-----:R-:W-:Y:S01]  /*6300*/  I2FP.F32.U32 R0, UR21 ;  /* 0x0000001500007c45 */ /* 0x001fe20008201000 */
[----:B------:R-:W-:Y:S02]  /*6310*/  USHF.R.U32.HI UR4, URZ, UR15, UR13 ;  /* 0x0000000f3f047299 */ /* 0x000fe4000801160d */
[----:B------:R-:W-:Y:S02]  /*6320*/  UIADD3 UR7, UP0, URZ, -UR8, URZ ;  /* 0x800000083f077290 */ /* 0x000fe4000ff1e03f */
[----:B------:R-:W-:Y:S01]  /*6330*/  FMUL R0, R0, UR18 ;  /* 0x0000001200007c20 */ /* 0x000fe20008400000 */
[----:B------:R-:W-:Y:S01]  /*6340*/  ULDC.64 UR12, c[0x0][0x620] ;  /* 0x00018800000c7ab9 */ /* 0x000fe20000000a00 */
[----:B------:R-:W-:Y:S01]  /*6350*/  UIADD3.X UR4, URZ, ~UR4, URZ, UP0, !UPT ;  /* 0x800000043f047290 */ /* 0x000fe200087fe43f */
[----:B------:R-:W-:Y:S01]  /*6360*/  UMOV UR10, UR16 ;  /* 0x00000010000a7c82 */ /* 0x000fe20008000000 */
[----:B------:R-:W-:-:S02]  /*6370*/  UMOV UR11, UR17 ;  /* 0x00000011000b7c82 */ /* 0x000fc40008000000 */
[----:B------:R-:W0:Y:S01]  /*6380*/  F2I.U32.TRUNC.NTZ R0, R0 ;  /* 0x0000000000007305 */ /* 0x000e22000020f000 */
[----:B------:R-:W-:Y:S01]  /*6390*/  UIMAD UR4, UR4, UR12, URZ ;  /* 0x0000000c040472a4 */ /* 0x000fe2000f8e023f */
[----:B----4-:R-:W-:Y:S01]  /*63a0*/  R2UR UR17, R2 ;  /* 0x00000000021172ca */ /* 0x010fe200000e0000 */
        /* <DEDUP_REMOVED lines=9> */
[----:B------:R-:W-:Y:S01]  /*6440*/  USHF.R.U64 UR15, UR10, UR12, UR7 ;  /* 0x0000000c0a0f7299 */ /* 0x000fe20008001207 */
[----:B0-----:R-:W-:Y:S01]  /*6450*/  R2UR UR13, R0 ;  /* 0x00000000000d72ca */ /* 0x001fe200000e0000 */
[----:B------:R-:W-:Y:S01]  /*6460*/  USHF.R.U32.HI UR7, URZ, UR12, UR7 ;  /* 0x0000000c3f077299 */ /* 0x000fe20008011607 */
[----:B------:R-:W-:Y:S01]  /*6470*/  ISETP.NE.AND.EX P0, PT, RZ, UR5, PT, P0 ;  /* 0x00000005ff007c0c */ /* 0x000fe2000bf05300 */
[----:B------:R-:W-:Y:S01]  /*6480*/  ULDC UR22, c[0x0][0x608] ;  /* 0x0001820000167ab9 */ /* 0x000fe20000000800 */
[----:B------:R-:W-:-:S02]  /*6490*/  UIADD3 UR10, -UR17, URZ, URZ ;  /* 0x0000003f110a7290 */ /* 0x000fc4000fffe13f */
[----:B------:R-:W-:Y:S02]  /*64a0*/  USHF.R.U64 UR18, UR15, UR22, UR7 ;  /* 0x000000160f127299 */ /* 0x000fe40008001207 */
[----:B------:R-:W-:Y:S01]  /*64b0*/  USHF.R.U32.HI UR7, URZ, UR22, UR7 ;  /* 0x000000163f077299 */ /* 0x000fe20008011607 */
[----:B------:R-:W-:Y:S01]  /*64c0*/  UMOV UR16, 0x1 ;  /* 0x0000000100107882 */ /* 0x000fe20000000000 */
[----:B------:R-:W-:Y:S02]  /*64d0*/  ULDC UR20, c[0x0][0x144] ;  /* 0x0000510000147ab9 */ /* 0x000fe40000000800 */
[----:B------:R-:W-:Y:S01]  /*64e0*/  USHF.R.U64 UR17, UR18, UR23, UR7 ;  /* 0x0000001712117299 */ /* 0x000fe20008001207 */
[----:B------:R-:W-:Y:S01]  /*64f0*/  ULDC UR9, c[0x0][0x600] ;  /* 0x0001800000097ab9 */ /* 0x000fe20000000800 */
[----:B------:R-:W-:Y:S02]  /*6500*/  UIADD3 UR22, -UR13, URZ, URZ ;  /* 0x0000003f0d167290 */ /* 0x000fe4000fffe13f */
[----:B------:R-:W-:-:S02]  /*6510*/  USHF.L.U32 UR16, UR16, UR23, URZ ;  /* 0x0000001710107299 */ /* 0x000fc4000800063f */
[----:B------:R-:W-:Y:S02]  /*6520*/  USHF.R.U32.HI UR13, URZ, UR23, UR7 ;  /* 0x000000173f0d7299 */ /* 0x000fe40008011607 */
[----:B------:R-:W-:Y:S02]  /*6530*/  UIADD3 UR14, UR9, -0x1, URZ ;  /* 0xffffffff090e7890 */ /* 0x000fe4000fffe03f */
[----:B------:R-:W-:Y:S02]  /*6540*/  ULOP3.LUT UR19, URZ, UR19, URZ, 0x33, !UPT ;  /* 0x000000133f137292 */ /* 0x000fe4000f8e333f */
        /* <DEDUP_REMOVED lines=16> */
.L_x_160:
[----:B------:R-:W-:Y:S01]  /*6650*/  UISETP.NE.AND UP0, UPT, UR38, URZ, UPT ;  /* 0x0000003f2600728c */ /* 0x000fe2000bf05270 */
[----:B------:R-:W-:Y:S01]  /*6660*/  IMAD.MOV.U32 R0, RZ, RZ, 0x1 ;  /* 0x00000001ff007424 */ /* 0x000fe200078e00ff */
[----:B------:R-:W-:Y:S01]  /*6670*/  USHF.R.U64 UR4, UR12, UR24, UR13 ;  /* 0x000000180c047299 */ /* 0x000fe2000800120d */
[----:B------:R-:W-:Y:S01]  /*6680*/  IMAD.U32 R19, RZ, RZ, UR8 ;  /* 0x00000008ff137e24 */ /* 0x000fe2000f8e00ff */
[----:B------:R-:W-:Y:S02]  /*6690*/  ULOP3.LUT UR19, UR18, UR19, URZ, 0xc0, !UPT ;  /* 0x0000001312137292 */ /* 0x000fe4000f8ec03f */
[----:B------:R-:W-:Y:S02]  /*66a0*/  UIADD3 UR5, -UR4, URZ, URZ ;  /* 0x0000003f04057290 */ /* 0x000fe4000fffe13f */
[----:B------:R-:W-:Y:S02]  /*66b0*/  ULOP3.LUT UR14, UR15, UR14, URZ, 0xc0, !UPT ;  /* 0x0000000e0f0e7292 */ /* 0x000fe4000f8ec03f */
[----:B------:R-:W-:-:S02]  /*66c0*/  UIMAD UR4, UR16, UR4, UR19 ;  /* 0x00000004100472a4 */ /* 0x000fc4000f8e0213 */
        /* <DEDUP_REMOVED lines=9> */
.L_x_158:
[----:B------:R-:W-:Y:S02]  /*6760*/  LOP3.LUT P0, RZ, R0, 0xff, RZ, 0xc0, !PT ;  /* 0x000000ff00ff7812 */ /* 0x000fe4000780c0ff */
[----:B------:R-:W-:-:S11]  /*6770*/  LOP3.LUT R98, R98, 0x1, RZ, 0x3c, !PT ;  /* 0x0000000162627812 */ /* 0x000fd600078e3cff */
[----:B------:R-:W-:Y:S05]  /*6780*/  @P0 BRA `(.L_x_161) ;  /* 0xffffffac007c0947 */ /* 0x000fea000383ffff */
[----:B------:R-:W-:Y:S05]  /*6790*/  EXIT ;  /* 0x000000000000794d */ /* 0x000fea0003800000 */
.L_x_12:
[----:B------:R-:W-:-:S08]  /*67a0*/  ISETP.NE.AND P0, PT, RZ, UR8, PT ;  /* 0x00000008ff007c0c */ /* 0x000fd0000bf05270 */
[----:B-----5:R-:W0:-:S00]  /*67b0*/  USETMAXREG.DEALLOC.CTAPOOL 0x28 ;  /* 0x00000028000079c8 */ /* 0x020e0000080e0500 */
[----:B------:R-:W-:Y:S05]  /*67c0*/  @P0 EXIT ;  /* 0x000000000000094d */ /* 0x000fea0003800000 */
[----:B0-----:R-:W-:Y:S01]  /*67d0*/  LOP3.LUT P0, RZ, R5, 0xff, RZ, 0xc0, !PT ;  /* 0x000000ff05ff7812 */ /* 0x001fe2000780c0ff */
[----:B------:R-:W-:Y:S02]  /*67e0*/  IMAD.MOV.U32 R8, RZ, RZ, 0x1 ;  /* 0x00000001ff087424 */ /* 0x000fe400078e00ff */
[----:B------:R-:W-:-:S10]  /*67f0*/  IMAD.MOV.U32 R0, RZ, RZ, RZ ;  /* 0x000000ffff007224 */ /* 0x000fd400078e00ff */
[----:B------:R-:W-:Y:S05]  /*6800*/  @!P0 BRA `(.L_x_162) ;  /* 0x0000000c00148947 */ /* 0x000fea0003800000 */
[----:B------:R-:W-:Y:S01]  /*6810*/  LOP3.LUT P0, RZ, R4, 0x1f, RZ, 0xc0, !PT ;  /* 0x0000001f04ff7812 */ /* 0x000fe2000780c0ff */
[----:B------:R-:W-:Y:S01]  /*6820*/  ULDC UR5, c[0x0][0x658] ;  /* 0x0001960000057ab9 */ /* 0x000fe20000000800 */
[----:B------:R-:W-:Y:S01]  /*6830*/  UMOV UR6, 0xffffffff ;  /* 0xffffffff00067882 */ /* 0x000fe20000000000 */
[----:B------:R-:W-:Y:S01]  /*6840*/  BSSY B0, `(.L_x_162) ;  /* 0x00000c1000007945 */ /* 0x000fe20003800000 */
[----:B------:R-:W-:Y:S01]  /*6850*/  USHF.L.U32 UR6, UR6, UR5, URZ ;  /* 0x0000000506067299 */ /* 0x000fe2000800063f */
[C---:B------:R-:W-:Y:S01]  /*6860*/  ISETP.NE.AND P3, PT, R3.reuse, RZ, PT ;  /* 0x000000ff0300720c */ /* 0x040fe20003f65270 */
[----:B------:R-:W-:Y:S01]  /*6870*/  IMAD.MOV.U32 R9, RZ, RZ, 0x1 ;  /* 0x00000001ff097424 */ /* 0x000fe200078e00ff */
[----:B------:R-:W-:Y:S01]  /*6880*/  ISETP.NE.OR P0, PT, R3, RZ, !P0 ;  /* 0x000000ff0300720c */ /* 0x000fe20004705670 */
[----:B------:R-:W-:Y:S01]  /*6890*/  IMAD.MOV.U32 R8, RZ, RZ, 0x1 ;  /* 0x00000001ff087424 */ /* 0x000fe200078e00ff */
[----:B------:R-:W-:Y:S01]  /*68a0*/  ULDC UR4, c[0x0][0x600] ;  /* 0x0001800000047ab9 */ /* 0x000fe20000000800 */
[----:B------:R-:W-:Y:S01]  /*68b0*/  IMAD.MOV.U32 R0, RZ, RZ, RZ ;  /* 0x000000ffff007224 */ /* 0x000fe200078e00ff */
[----:B------:R-:W-:Y:S01]  /*68c0*/  UMOV UR7, 0x1 ;  /* 0x0000000100077882 */ /* 0x000fe20000000000 */
[----:B------:R-:W-:-:S02]  /*68d0*/  UIADD3 UR19, UR39, 0x1, URZ ;  /* 0x0000000127137890 */ /* 0x000fc4000fffe03f */
[----:B------:R-:W-:Y:S02]  /*68e0*/  ULOP3.LUT UR22, UR36, 0x2, URZ, 0xfc, !UPT ;  /* 0x0000000224167892 */ /* 0x000fe4000f8efc3f */
[----:B------:R-:W-:Y:S02]  /*68f0*/  UIADD3 UR4, UR4, -0x1, URZ ;  /* 0xffffffff04047890 */ /* 0x000fe4000fffe03f */
[----:B------:R-:W-:Y:S02]  /*6900*/  USHF.L.U32 UR5, UR7, UR5, URZ ;  /* 0x0000000507057299 */ /* 0x000fe4000800063f */
[----:B------:R-:W-:Y:S01]  /*6910*/  ULOP3.LUT UR6, URZ, UR6, URZ, 0x33, !UPT ;  /* 0x000000063f067292 */ /* 0x000fe2000f8e333f */
[----:B------:R-:W-:-:S11]  /*6920*/  ULDC.64 UR20, c[0x0][0x198] ;  /* 0x0000660000147ab9 */ /* 0x000fd60000000a00 */
.L_x_174:
[----:B------:R-:W-:-:S03]  /*6930*/  UMOV UR7, 0xffffffff ;  /* 0xffffffff00077882 */ /* 0x000fc60000000000 */
[----:B------:R-:W-:Y:S05]  /*6940*/  BRA.DIV UR7, `(.L_x_163) ;  /* 0x0000000e07947947 */ /* 0x000fea000b800000 */
[----:B------:R-:W-:-:S13]  /*6950*/  ELECT P6, URZ, PT ;  /* 0x00000000003f782f */ /* 0x000fda00038c0000 */
.L_x_185:
[----:B------:R-:W0:Y:S01]  /*6960*/  LDC R3, c[0x0][0x28c] ;  /* 0x0000a300ff037b82 */ /* 0x000e220000000800 */
[----:B------:R-:W-:Y:S01]  /*6970*/  BSSY B1, `(.L_x_164) ;  /* 0x0000038000017945 */ /* 0x000fe20003800000 */
[----:B0-----:R-:W-:-:S13]  /*6980*/  ISETP.LT.OR P6, PT, R3, 0x1, !P6 ;  /* 0x000000010300780c */ /* 0x001fda00077c1670 */
[----:B------:R-:W-:Y:S05]  /*6990*/  @P6 BRA `(.L_x_165) ;  /* 0x0000000000d46947 */ /* 0x000fea0003800000 */
[----:B------:R-:W-:Y:S02]  /*69a0*/  IMAD.SHL.U32 R6, R2, 0x80, RZ ;  /* 0x0000008002067824 */ /* 0x000fe400078e00ff */
[----:B------:R-:W-:Y:S02]  /*69b0*/  IMAD.SHL.U32 R18, R18, 0x40, RZ ;  /* 0x0000004012127824 */ /* 0x000fe400078e00ff */
[----:B------:R-:W-:Y:S02]  /*69c0*/  IMAD.MOV.U32 R11, RZ, RZ, RZ ;  /* 0x000000ffff0b7224 */ /* 0x000fe400078e00ff */
[----:B------:R-:W-:Y:S02]  /*69d0*/  IMAD.U32 R12, RZ, RZ, UR19 ;  /* 0x00000013ff0c7e24 */ /* 0x000fe4000f8e00ff */
[----:B------:R-:W-:Y:S02]  /*69e0*/  IMAD.MOV.U32 R2, RZ, RZ, R8 ;  /* 0x000000ffff027224 */ /* 0x000fe400078e0008 */
[----:B------:R-:W-:-:S07]  /*69f0*/  IMAD.MOV.U32 R3, RZ, RZ, R0 ;  /* 0x000000ffff037224 */ /* 0x000fce00078e0000 */
.L_x_169:
[----:B------:R-:W0:Y:S01]  /*6a00*/  S2R R5, SR_CgaCtaId ;  /* 0x0000000000057919 */ /* 0x000e220000008800 */
[----:B------:R-:W-:-:S04]  /*6a10*/  MOV R4, 0x400 ;  /* 0x0000040000047802 */ /* 0x000fc80000000f00 */
[----:B0-----:R-:W-:Y:S02]  /*6a20*/  LEA R10, R5, R4, 0x18 ;  /* 0x00000004050a7211 */ /* 0x001fe400078ec0ff */
[----:B------:R-:W-:Y:S01]  /*6a30*/  SHF.L.U32 R4, R2, 0x1f, RZ ;  /* 0x0000001f02047819 */ /* 0x000fe200000006ff */
[----:B------:R-:W0:Y:S02]  /*6a40*/  @!P3 LDC R5, c[0x0][0x500] ;  /* 0x00014000ff05bb82 */ /* 0x000e240000000800 */
[----:B------:R-:W-:-:S04]  /*6a50*/  IMAD R7, R3, 0x8, R10 ;  /* 0x0000000803077824 */ /* 0x000fc800078e020a */
[----:B------:R-:W1:Y:S02]  /*6a60*/  SYNCS.PHASECHK.TRANS64.TRYWAIT P1, [R7+URZ+0x10], R4 ;  /* 0x00001004070075a7 */ /* 0x000e64000802017f */
[----:B-1----:R-:W-:Y:S05]  /*6a70*/  @!P1 BRA `(.L_x_166) ;  /* 0x0000000c00689947 */ /* 0x002fea0003800000 */
.L_x_186:
[----:B------:R-:W-:Y:S01]  /*6a80*/  UPRMT UR7, UR22, 0x9910, URZ ;  /* 0x0000991016077896 */ /* 0x000fe2000800003f */
[----:B0-----:R0:W-:Y:S03]  /*6a90*/  @!P3 SYNCS.ARRIVE.TRANS64 RZ, [R7+URZ], R5 ;  /* 0x0000000507ffb9a7 */ /* 0x0011e6000800003f */
[----:B------:R-:W-:-:S06]  /*6aa0*/  UISETP.NE.AND UP0, UPT, UR7, 0x2, UPT ;  /* 0x000000020700788c */ /* 0x000fcc000bf05270 */
[----:B------:R-:W-:-:S13]  /*6ab0*/  PLOP3.LUT P1, PT, PT, PT, UP0, 0x80, 0x0 ;  /* 0x000000000000781c */ /* 0x000fda0003f2f008 */
[----:B0-----:R-:W-:Y:S05]  /*6ac0*/  @P1 BRA `(.L_x_167) ;  /* 0x0000000000041947 */ /* 0x001fea0003800000 */
[----:B------:R-:W-:Y:S01]  /*6ad0*/  BPT.TRAP 0x1 ;  /* 0x000000040000795c */ /* 0x000fe20000300000 */
.L_x_167:
[----:B------:R-:W-:Y:S05]  /*6ae0*/  @P0 BRA `(.L_x_168) ;  /* 0x0000000000040947 */ /* 0x000fea0003800000 */
[----:B------:R-:W-:Y:S01]  /*6af0*/  BPT.TRAP 0x1 ;  /* 0x000000040000795c */ /* 0x000fe20000300000 */
.L_x_168:
[--C-:B-1----:R-:W-:Y:S01]  /*6b00*/  IMAD R4, R3, 0x1000, R10.reuse ;  /* 0x0000100003047824 */ /* 0x102fe200078e020a */
[----:B------:R-:W-:Y:S01]  /*6b10*/  R2UR UR9, R7 ;  /* 0x00000000070972ca */ /* 0x000fe200000e0000 */
[C---:B------:R-:W-:Y:S01]  /*6b20*/  IMAD R10, R3.reuse, 0x2000, R10 ;  /* 0x00002000030a7824 */ /* 0x040fe200078e020a */
[----:B------:R-:W-:Y:S01]  /*6b30*/  UIADD3 UR14, UP0, UR20, 0xf0, URZ ;  /* 0x000000f0140e7890 */ /* 0x000fe2000ff1e03f */
[----:B------:R-:W-:Y:S01]  /*6b40*/  VIADD R12, R12, 0xffffffff ;  /* 0xffffffff0c0c7836 */ /* 0x000fe20000000000 */
[----:B------:R-:W-:Y:S01]  /*6b50*/  R2UR UR7, R4 ;  /* 0x00000000040772ca */ /* 0x000fe200000e0000 */
[----:B------:R-:W-:Y:S01]  /*6b60*/  UIADD3 UR24, UP1, UR20, 0x1f0, URZ ;  /* 0x000001f014187890 */ /* 0x000fe2000ff3e03f */
[----:B------:R-:W-:Y:S01]  /*6b70*/  R2UR UR8, R10 ;  /* 0x000000000a0872ca */ /* 0x000fe200000e0000 */
[----:B------:R-:W-:Y:S01]  /*6b80*/  UIADD3.X UR15, URZ, UR21, URZ, UP0, !UPT ;  /* 0x000000153f0f7290 */ /* 0x000fe200087fe43f */
[----:B------:R-:W-:Y:S01]  /*6b90*/  R2UR UR11, R18 ;  /* 0x00000000120b72ca */ /* 0x000fe200000e0000 */
[----:B------:R-:W-:Y:S01]  /*6ba0*/  VIADD R3, R3, 0x1 ;  /* 0x0000000103037836 */ /* 0x000fe20000000000 */
[----:B------:R-:W-:Y:S01]  /*6bb0*/  R2UR UR10, R11 ;  /* 0x000000000b0a72ca */ /* 0x000fe200000e0000 */
[----:B------:R-:W-:Y:S01]  /*6bc0*/  UIADD3.X UR25, URZ, UR21, URZ, UP1, !UPT ;  /* 0x000000153f197290 */ /* 0x000fe20008ffe43f */
[----:B------:R-:W-:Y:S01]  /*6bd0*/  R2UR UR12, R19 ;  /* 0x00000000130c72ca */ /* 0x000fe200000e0000 */
[----:B------:R-:W-:Y:S01]  /*6be0*/  UMOV UR16, 0x0 ;  /* 0x0000000000107882 */ /* 0x000fe20000000000 */
[----:B------:R-:W-:Y:S01]  /*6bf0*/  R2UR UR18, R6 ;  /* 0x00000000061272ca */ /* 0x000fe200000e0000 */
[----:B------:R-:W-:Y:S01]  /*6c00*/  UMOV UR17, 0x10000000 ;  /* 0x1000000000117882 */ /* 0x000fe20000000000 */
[----:B------:R-:W-:Y:S01]  /*6c10*/  ISETP.GT.AND P2, PT, R12, 0x1, PT ;  /* 0x000000010c00780c */ /* 0x000fe20003f44270 */
[----:B------:R-:W-:Y:S01]  /*6c20*/  UIADD3 UR7, UR7, 0x100, URZ ;  /* 0x0000010007077890 */ /* 0x000fe2000fffe03f */
[----:B------:R-:W-:Y:S01]  /*6c30*/  ISETP.NE.AND P1, PT, R3, 0x2, PT ;  /* 0x000000020300780c */ /* 0x000fe20003f25270 */
[----:B------:R-:W-:Y:S01]  /*6c40*/  UIADD3 UR13, UR8, 0x2100, URZ ;  /* 0x00002100080d7890 */ /* 0x000fe2000fffe03f */
[----:B------:R-:W-:-:S02]  /*6c50*/  VIADD R11, R11, 0x20 ;  /* 0x000000200b0b7836 */ /* 0x000fc40000000000 */
[----:B------:R-:W-:Y:S02]  /*6c60*/  SEL R5, RZ, 0x1, P1 ;  /* 0x00000001ff057807 */ /* 0x000fe40000800000 */
[----:B------:R-:W-:Y:S01]  /*6c70*/  UMOV UR8, UR7 ;  /* 0x0000000700087c82 */ /* 0x000fe20008000000 */
[----:B------:R-:W-:Y:S01]  /*6c80*/  SEL R3, R3, RZ, P1 ;  /* 0x000000ff03037207 */ /* 0x000fe20000800000 */
[----:B------:R0:W-:Y:S01]  /*6c90*/  UTMALDG.3D [UR8], [UR14], desc[UR16] ;  /* 0x000010080e0075b4 */ /* 0x0001e20008011000 */
[----:B------:R-:W-:Y:S01]  /*6ca0*/  LOP3.LUT R2, R2, R5, RZ, 0x3c, !PT ;  /* 0x0000000502027212 */ /* 0x000fe200078e3cff */
[----:B0-----:R-:W-:Y:S01]  /*6cb0*/  UMOV UR8, UR13 ;  /* 0x0000000d00087c82 */ /* 0x001fe20008000000 */
[----:B------:R-:W-:Y:S02]  /*6cc0*/  UMOV UR11, UR18 ;  /* 0x00000012000b7c82 */ /* 0x000fe40008000000 */
[----:B------:R0:W-:Y:S02]  /*6cd0*/  UTMALDG.3D [UR8], [UR24], desc[UR16] ;  /* 0x00001008180075b4 */ /* 0x0001e40008011000 */
[----:B0-----:R-:W-:Y:S05]  /*6ce0*/  @P2 BRA `(.L_x_169) ;  /* 0xfffffffc00442947 */ /* 0x001fea000383ffff */
.L_x_165:
[----:B------:R-:W-:Y:S05]  /*6cf0*/  BSYNC B1 ;  /* 0x0000000000017941 */ /* 0x000fea0003800000 */
.L_x_164:
[----:B------:R-:W-:Y:S01]  /*6d00*/  LOP3.LUT P4, RZ, R9, 0xff, RZ, 0xc0, !PT ;  /* 0x000000ff09ff7812 */ /* 0x000fe2000788c0ff */
[----:B------:R-:W-:Y:S01]  /*6d10*/  VIADD R0, R0, UR39 ;  /* 0x0000002700007c36 */ /* 0x000fe20008000000 */
[----:B------:R-:W-:Y:S01]  /*6d20*/  ULDC.64 UR8, c[0x0][0x650] ;  /* 0x0001940000087ab9 */ /* 0x000fe20000000a00 */
[----:B------:R-:W-:Y:S01]  /*6d30*/  BSSY B1, `(.L_x_170) ;  /* 0x000006f000017945 */ /* 0x000fe20003800000 */
[----:B------:R-:W-:Y:S01]  /*6d40*/  IMAD.MOV.U32 R18, RZ, RZ, -0x1 ;  /* 0xffffffffff127424 */ /* 0x000fe200078e00ff */
[----:B------:R-:W-:Y:S01]  /*6d50*/  PRMT R9, RZ, 0x7610, R9 ;  /* 0x00007610ff097816 */ /* 0x000fe20000000009 */
[----:B------:R-:W-:Y:S01]  /*6d60*/  IMAD.MOV.U32 R19, RZ, RZ, -0x1 ;  /* 0xffffffffff137424 */ /* 0x000fe200078e00ff */
[C---:B------:R-:W-:Y:S02]  /*6d70*/  ISETP.GT.U32.AND P1, PT, R0.reuse, 0x1, PT ;  /* 0x000000010000780c */ /* 0x040fe40003f24070 */
[----:B------:R-:W-:Y:S02]  /*6d80*/  SHF.R.U32.HI R2, RZ, 0x1, R0 ;  /* 0x00000001ff027819 */ /* 0x000fe40000011600 */
[----:B------:R-:W-:-:S02]  /*6d90*/  LOP3.LUT R0, R0, 0x1, RZ, 0xc0, !PT ;  /* 0x0000000100007812 */ /* 0x000fc400078ec0ff */
[----:B------:R-:W0:Y:S01]  /*6da0*/  @P4 S2R R4, SR_CgaCtaId ;  /* 0x0000000000044919 */ /* 0x000e220000008800 */
[----:B------:R-:W-:Y:S02]  /*6db0*/  @P4 MOV R3, 0x400 ;  /* 0x0000040000034802 */ /* 0x000fe40000000f00 */
[----:B------:R-:W-:-:S04]  /*6dc0*/  LOP3.LUT R2, R2, 0x1, RZ, 0xc0, !PT ;  /* 0x0000000102027812 */ /* 0x000fc800078ec0ff */
[----:B------:R-:W-:Y:S02]  /*6dd0*/  ISETP.NE.U32.AND P2, PT, R2, 0x1, PT ;  /* 0x000000010200780c */ /* 0x000fe40003f45070 */
[----:B0-----:R-:W-:Y:S01]  /*6de0*/  @P4 LEA R3, R4, R3, 0x18 ;  /* 0x0000000304034211 */ /* 0x001fe200078ec0ff */
[----:B------:R-:W-:-:S03]  /*6df0*/  IMAD.U32 R4, RZ, RZ, UR39 ;  /* 0x00000027ff047e24 */ /* 0x000fc6000f8e00ff */
[----:B------:R0:W-:Y:S01]  /*6e00*/  @P4 SYNCS.ARRIVE.TRANS64.A1T0 RZ, [R3+URZ+0x58], RZ ;  /* 0x000058ff03ff49a7 */ /* 0x0001e2000810003f */
[----:B------:R-:W-:Y:S02]  /*6e10*/  IADD3 R16, P4, R16, UR50, RZ ;  /* 0x0000003210107c10 */ /* 0x000fe4000ff9e0ff */
[----:B------:R-:W-:Y:S02]  /*6e20*/  ISETP.LT.U32.AND P1, PT, R4, 0x2, P1 ;  /* 0x000000020400780c */ /* 0x000fe40000f21070 */
[----:B------:R-:W-:Y:S02]  /*6e30*/  IADD3.X R17, R17, UR37, RZ, P4, !PT ;  /* 0x0000002511117c10 */ /* 0x000fe4000a7fe4ff */
[----:B------:R-:W-:Y:S02]  /*6e40*/  ISETP.GE.U32.AND P4, PT, R16, UR8, PT ;  /* 0x0000000810007c0c */ /* 0x000fe4000bf86070 */
[----:B0-----:R-:W-:Y:S02]  /*6e50*/  SEL R3, RZ, 0x1, !P1 ;  /* 0x00000001ff037807 */ /* 0x001fe40004800000 */
[----:B------:R-:W-:-:S02]  /*6e60*/  ISETP.GE.U32.AND.EX P1, PT, R17, UR9, PT, P4 ;  /* 0x0000000911007c0c */ /* 0x000fc4000bf26140 */
[----:B------:R-:W-:-:S04]  /*6e70*/  ISETP.GT.U32.AND P2, PT, R4, 0x1, !P2 ;  /* 0x000000010400780c */ /* 0x000fc80005744070 */
[----:B------:R-:W-:-:S04]  /*6e80*/  SEL R2, RZ, 0x1, !P2 ;  /* 0x00000001ff027807 */ /* 0x000fc80005000000 */
[--C-:B------:R-:W-:Y:S01]  /*6e90*/  LOP3.LUT R8, R2, R8, R3.reuse, 0x96, !PT ;  /* 0x0000000802087212 */ /* 0x100fe200078e9603 */
[----:B------:R-:W-:Y:S01]  /*6ea0*/  IMAD.MOV.U32 R2, RZ, RZ, -0x1 ;  /* 0xffffffffff027424 */ /* 0x000fe200078e00ff */
[----:B------:R-:W-:Y:S01]  /*6eb0*/  PRMT R3, RZ, 0x7610, R3 ;  /* 0x00007610ff037816 */ /* 0x000fe20000000003 */
[----:B------:R-:W-:Y:S06]  /*6ec0*/  @P1 BRA `(.L_x_171) ;  /* 0x0000000400541947 */ /* 0x000fec0003800000 */
[----:B------:R-:W0:Y:S01]  /*6ed0*/  S2UR UR7, SR_CTAID.X ;  /* 0x00000000000779c3 */ /* 0x000e220000002500 */
[----:B------:R-:W-:Y:S01]  /*6ee0*/  ULDC.64 UR8, c[0x0][0x628] ;  /* 0x00018a0000087ab9 */ /* 0x000fe20000000a00 */
[----:B------:R-:W-:Y:S01]  /*6ef0*/  ULDC UR10, c[0x0][0x150] ;  /* 0x00005400000a7ab9 */ /* 0x000fe20000000800 */
[----:B------:R-:W-:Y:S01]  /*6f00*/  ISETP.NE.U32.AND P1, PT, RZ, UR8, PT ;  /* 0x00000008ff007c0c */ /* 0x000fe2000bf25070 */
[----:B------:R-:W-:Y:S01]  /*6f10*/  ULDC UR11, c[0x0][0x630] ;  /* 0x00018c00000b7ab9 */ /* 0x000fe20000000800 */
[----:B------:R-:W-:Y:S01]  /*6f20*/  ULDC UR13, c[0x0][0x154] ;  /* 0x00005500000d7ab9 */ /* 0x000fe20000000800 */
[----:B------:R-:W-:Y:S01]  /*6f30*/  IMAD.MOV.U32 R2, RZ, RZ, R16 ;  /* 0x000000ffff027224 */ /* 0x000fe200078e0010 */
[----:B------:R-:W-:Y:S01]  /*6f40*/  ISETP.NE.AND.EX P1, PT, RZ, UR9, PT, P1 ;  /* 0x00000009ff007c0c */ /* 0x000fe2000bf25310 */
[----:B------:R-:W1:Y:S01]  /*6f50*/  S2UR UR12, SR_CTAID.Y ;  /* 0x00000000000c79c3 */ /* 0x000e620000002600 */
[----:B0-----:R-:W-:-:S05]  /*6f60*/  I2FP.F32.U32 R3, UR7 ;  /* 0x0000000700037c45 */ /* 0x001fca0008201000 */
[----:B------:R-:W-:Y:S01]  /*6f70*/  FMUL R10, R3, UR10 ;  /* 0x0000000a030a7c20 */ /* 0x000fe20008400000 */
[----:B------:R-:W-:-:S05]  /*6f80*/  IMAD.MOV.U32 R3, RZ, RZ, R17 ;  /* 0x000000ffff037224 */ /* 0x000fca00078e0011 */
[----:B------:R-:W-:Y:S05]  /*6f90*/  @!P1 BRA `(.L_x_172) ;  /* 0x0000000000289947 */ /* 0x000fea0003800000 */
[----:B------:R-:W-:Y:S02]  /*6fa0*/  ULDC UR10, c[0x0][0x634] ;  /* 0x00018d00000a7ab9 */ /* 0x000fe40000000800 */
[----:B------:R-:W-:-:S05]  /*6fb0*/  IADD3 R7, P1, R16, UR10, RZ ;  /* 0x0000000a10077c10 */ /* 0x000fca000ff3e0ff */
[----:B------:R-:W-:-:S04]  /*6fc0*/  IMAD.X R11, RZ, RZ, R17, P1 ;  /* 0x000000ffff0b7224 */ /* 0x000fc800008e0611 */
[----:B------:R-:W-:-:S04]  /*6fd0*/  IMAD.WIDE.U32 R4, R11, UR8, RZ ;  /* 0x000000080b047c25 */ /* 0x000fc8000f8e00ff */
[----:B------:R-:W-:-:S04]  /*6fe0*/  IMAD.WIDE.U32 R4, P1, R7, UR9, R4 ;  /* 0x0000000907047c25 */ /* 0x000fc8000f820004 */
[----:B------:R-:W-:-:S04]  /*6ff0*/  IMAD.WIDE.U32 R6, R7, UR8, RZ ;  /* 0x0000000807067c25 */ /* 0x000fc8000f8e00ff */
[----:B------:R-:W-:Y:S01]  /*7000*/  IMAD.X R3, RZ, RZ, RZ, P1 ;  /* 0x000000ffff037224 */ /* 0x000fe200008e06ff */
[----:B------:R-:W-:Y:S01]  /*7010*/  IADD3 RZ, P1, R7, R4, RZ ;  /* 0x0000000407ff7210 */ /* 0x000fe20007f3e0ff */
[----:B------:R-:W-:-:S04]  /*7020*/  IMAD.MOV.U32 R2, RZ, RZ, R5 ;  /* 0x000000ffff027224 */ /* 0x000fc800078e0005 */
[----:B------:R-:W-:-:S08]  /*7030*/  IMAD.WIDE.U32.X R2, R11, UR9, R2, P1 ;  /* 0x000000090b027c25 */ /* 0x000fd000088e0402 */
.L_x_172:
[--C-:B------:R-:W-:Y:S01]  /*7040*/  SHF.R.U64 R19, R2, UR11, R3.reuse ;  /* 0x0000000b02137c19 */ /* 0x100fe20008001203 */
[----:B------:R-:W0:Y:S01]  /*7050*/  F2I.U32.TRUNC.NTZ R10, R10 ;  /* 0x0000000a000a7305 */ /* 0x000e22000020f000 */
[----:B------:R-:W-:Y:S01]  /*7060*/  SHF.R.U32.HI R2, RZ, UR11, R3 ;  /* 0x0000000bff027c19 */ /* 0x000fe20008011603 */
[----:B------:R-:W-:Y:S01]  /*7070*/  ULDC.64 UR8, c[0x0][0x620] ;  /* 0x0001880000087ab9 */ /* 0x000fe20000000a00 */
[----:B------:R-:W-:Y:S01]  /*7080*/  IADD3 R5, P1, RZ, -R19, RZ ;  /* 0x80000013ff057210 */ /* 0x000fe20007f3e0ff */
[----:B------:R-:W-:Y:S01]  /*7090*/  ULDC.64 UR14, c[0x0][0x640] ;  /* 0x00019000000e7ab9 */ /* 0x000fe20000000a00 */
[----:B-1----:R-:W-:Y:S01]  /*70a0*/  I2FP.F32.U32 R4, UR12 ;  /* 0x0000000c00047c45 */ /* 0x002fe20008201000 */
[----:B------:R-:W1:Y:S01]  /*70b0*/  LDC R15, c[0x0][0x610] ;  /* 0x00018400ff0f7b82 */ /* 0x000e620000000800 */
[----:B------:R-:W-:Y:S01]  /*70c0*/  ULDC UR11, c[0x0][0x658] ;  /* 0x00019600000b7ab9 */ /* 0x000fe20000000800 */
[----:B------:R-:W-:Y:S01]  /*70d0*/  IMAD.X R2, RZ, RZ, ~R2, P1 ;  /* 0x000000ffff027224 */ /* 0x000fe200008e0e02 */
[----:B------:R-:W-:Y:S01]  /*70e0*/  ISETP.NE.U32.AND P1, PT, RZ, UR14, PT ;  /* 0x0000000eff007c0c */ /* 0x000fe2000bf25070 */
[----:B------:R-:W-:Y:S01]  /*70f0*/  FMUL R6, R4, UR13 ;  /* 0x0000000d04067c20 */ /* 0x000fe20008400000 */
[----:B------:R-:W-:Y:S01]  /*7100*/  ULDC UR13, c[0x0][0x648] ;  /* 0x00019200000d7ab9 */ /* 0x000fe20000000800 */
[----:B------:R-:W-:Y:S01]  /*7110*/  IMAD R4, R2, UR8, RZ ;  /* 0x0000000802047c24 */ /* 0x000fe2000f8e02ff */
[----:B------:R-:W-:Y:S01]  /*7120*/  ISETP.NE.AND.EX P1, PT, RZ, UR15, PT, P1 ;  /* 0x0000000fff007c0c */ /* 0x000fe2000bf25310 */
[C---:B------:R-:W-:Y:S01]  /*7130*/  IMAD.WIDE.U32 R2, R5.reuse, UR8, R16 ;  /* 0x0000000805027c25 */ /* 0x040fe2000f8e0010 */
[----:B0-----:R-:W-:Y:S01]  /*7140*/  R2UR UR8, R10 ;  /* 0x000000000a0872ca */ /* 0x001fe200000e0000 */
[----:B------:R-:W0:Y:S02]  /*7150*/  F2I.U32.TRUNC.NTZ R6, R6 ;  /* 0x0000000600067305 */ /* 0x000e24000020f000 */
[----:B------:R-:W-:Y:S01]  /*7160*/  IMAD R5, R5, UR9, R4 ;  /* 0x0000000905057c24 */ /* 0x000fe2000f8e0204 */
[----:B------:R-:W-:-:S03]  /*7170*/  ULDC UR9, c[0x0][0x618] ;  /* 0x0001860000097ab9 */ /* 0x000fc60000000800 */
[----:B------:R-:W-:-:S05]  /*7180*/  IMAD.IADD R3, R3, 0x1, R5 ;  /* 0x0000000103037824 */ /* 0x000fca00078e0205 */
[--C-:B------:R-:W-:Y:S02]  /*7190*/  SHF.R.U64 R10, R2, UR9, R3.reuse ;  /* 0x00000009020a7c19 */ /* 0x100fe40008001203 */
[----:B------:R-:W-:Y:S01]  /*71a0*/  SHF.R.U32.HI R3, RZ, UR9, R3 ;  /* 0x00000009ff037c19 */ /* 0x000fe20008011603 */
[----:B------:R-:W-:Y:S01]  /*71b0*/  ULDC UR9, c[0x0][0x608] ;  /* 0x0001820000097ab9 */ /* 0x000fe20000000800 */
[----:B0-----:R-:W-:Y:S02]  /*71c0*/  R2UR UR10, R6 ;  /* 0x00000000060a72ca */ /* 0x001fe400000e0000 */
[--C-:B------:R-:W-:Y:S02]  /*71d0*/  SHF.R.U64 R12, R10, UR9, R3.reuse ;  /* 0x000000090a0c7c19 */ /* 0x100fe40008001203 */
[----:B------:R-:W-:Y:S01]  /*71e0*/  SHF.R.U32.HI R3, RZ, UR9, R3 ;  /* 0x00000009ff037c19 */ /* 0x000fe20008011603 */
[----:B------:R-:W-:-:S03]  /*71f0*/  UIADD3 UR9, -UR8, URZ, URZ ;  /* 0x0000003f08097290 */ /* 0x000fc6000fffe13f */
[--C-:B------:R-:W-:Y:S01]  /*7200*/  SHF.R.U64 R13, R12, UR11, R3.reuse ;  /* 0x0000000b0c0d7c19 */ /* 0x100fe20008001203 */
[----:B------:R-:W-:Y:S01]  /*7210*/  ULDC UR8, c[0x0][0x144] ;  /* 0x0000510000087ab9 */ /* 0x000fe20000000800 */
[----:B------:R-:W-:-:S03]  /*7220*/  SHF.R.U32.HI R3, RZ, UR11, R3 ;  /* 0x0000000bff037c19 */ /* 0x000fc60008011603 */
[----:B------:R-:W-:Y:S01]  /*7230*/  IMAD.MOV.U32 R2, RZ, RZ, R13 ;  /* 0x000000ffff027224 */ /* 0x000fe200078e000d */
[----:B------:R-:W-:Y:S06]  /*7240*/  @!P1 BRA `(.L_x_173) ;  /* 0x0000000000289947 */ /* 0x000fec0003800000 */
        /* <DEDUP_REMOVED lines=10> */
.L_x_173:
[----:B------:R-:W-:Y:S01]  /*72f0*/  UISETP.NE.AND UP0, UPT, UR38, URZ, UPT ;  /* 0x0000003f2600728c */ /* 0x000fe2000bf05270 */
[----:B------:R-:W-:Y:S01]  /*7300*/  SHF.R.U64 R3, R2, UR13, R3 ;  /* 0x0000000d02037c19 */ /* 0x000fe20008001203 */
[----:B------:R-:W-:Y:S01]  /*7310*/  UIADD3 UR10, -UR10, URZ, URZ ;  /* 0x0000003f0a0a7290 */ /* 0x000fe2000fffe13f */
[----:B------:R-:W-:Y:S01]  /*7320*/  LOP3.LUT R2, R12, UR6, RZ, 0xc0, !PT ;  /* 0x000000060c027c12 */ /* 0x000fe2000f8ec0ff */
[----:B------:R-:W-:Y:S01]  /*7330*/  UIMAD UR7, UR8, UR9, UR7 ;  /* 0x00000009080772a4 */ /* 0x000fe2000f8e0207 */
[----:B------:R-:W-:Y:S01]  /*7340*/  LOP3.LUT R5, R10, UR4, RZ, 0xc0, !PT ;  /* 0x000000040a057c12 */ /* 0x000fe2000f8ec0ff */
[----:B------:R-:W-:Y:S01]  /*7350*/  IMAD.MOV R4, RZ, RZ, -R3 ;  /* 0x000000ffff047224 */ /* 0x000fe200078e0a03 */
[----:B------:R-:W-:Y:S01]  /*7360*/  ULDC UR8, c[0x0][0x148] ;  /* 0x0000520000087ab9 */ /* 0x000fe20000000800 */
[----:B------:R-:W-:Y:S01]  /*7370*/  IMAD R18, R3, UR5, R2 ;  /* 0x0000000503127c24 */ /* 0x000fe2000f8e0202 */
[----:B------:R-:W-:Y:S01]  /*7380*/  PLOP3.LUT P1, PT, PT, PT, UP0, 0x80, 0x0 ;  /* 0x000000000000781c */ /* 0x000fe20003f2f008 */
[----:B------:R-:W-:Y:S01]  /*7390*/  IMAD.MOV.U32 R3, RZ, RZ, 0x1 ;  /* 0x00000001ff037424 */ /* 0x000fe200078e00ff */
[----:B------:R-:W-:-:S03]  /*73a0*/  @UP0 UIMAD UR7, UR8, UR10, UR12 ;  /* 0x0000000a080702a4 */ /* 0x000fc6000f8e020c */
[----:B------:R-:W-:Y:S02]  /*73b0*/  ULDC UR8, c[0x0][0x638] ;  /* 0x00018e0000087ab9 */ /* 0x000fe40000000800 */
[----:B------:R-:W-:Y:S02]  /*73c0*/  IMAD R2, R4, UR8, R13 ;  /* 0x0000000804027c24 */ /* 0x000fe4000f8e020d */
[----:B-1----:R-:W-:Y:S01]  /*73d0*/  IMAD R18, R18, R15, UR7 ;  /* 0x0000000712127e24 */ /* 0x002fe2000f8e020f */
[----:B------:R-:W-:Y:S02]  /*73e0*/  ULDC UR7, c[0x0][0x600] ;  /* 0x0001800000077ab9 */ /* 0x000fe40000000800 */
[----:B------:R-:W-:-:S05]  /*73f0*/  IMAD R5, R2, UR7, R5 ;  /* 0x0000000702057c24 */ /* 0x000fca000f8e0205 */
[----:B------:R-:W-:Y:S02]  /*7400*/  SEL R2, R5, R18, !P1 ;  /* 0x0000001205027207 */ /* 0x000fe40004800000 */
[----:B------:R-:W-:-:S07]  /*7410*/  SEL R18, R18, R5, !P1 ;  /* 0x0000000512127207 */ /* 0x000fce0004800000 */
.L_x_171:
[----:B------:R-:W-:Y:S05]  /*7420*/  BSYNC B1 ;  /* 0x0000000000017941 */ /* 0x000fea0003800000 */
.L_x_170:
[----:B------:R-:W-:-:S13]  /*7430*/  LOP3.LUT P1, RZ, R3, 0xff, RZ, 0xc0, !PT ;  /* 0x000000ff03ff7812 */ /* 0x000fda000782c0ff */
[----:B------:R-:W-:Y:S05]  /*7440*/  @P1 BRA `(.L_x_174) ;  /* 0xfffffff400381947 */ /* 0x000fea000383ffff */
[----:B------:R-:W-:Y:S05]  /*7450*/  BSYNC B0 ;  /* 0x0000000000007941 */ /* 0x000fea0003800000 */
.L_x_162:
[----:B------:R-:W-:-:S03]  /*7460*/  UMOV UR7, 0xffffffff ;  /* 0xffffffff00077882 */ /* 0x000fc60000000000 */
[----:B------:R-:W-:Y:S05]  /*7470*/  BRA.DIV UR7, `(.L_x_175) ;  /* 0x0000000207fc7947 */ /* 0x000fea000b800000 */
[----:B------:R-:W-:-:S13]  /*7480*/  ELECT P6, URZ, PT ;  /* 0x00000000003f782f */ /* 0x000fda00038c0000 */
.L_x_189:
[----:B------:R-:W-:Y:S04]  /*7490*/  BSSY B0, `(.L_x_176) ;  /* 0x000001a000007945 */ /* 0x000fe80003800000 */
[----:B------:R-:W-:Y:S05]  /*74a0*/  @!P6 BRA `(.L_x_177) ;  /* 0x000000000060e947 */ /* 0x000fea0003800000 */
[----:B------:R-:W-:-:S04]  /*74b0*/  ULOP3.LUT UR7, UR36, 0x2, URZ, 0xfc, !UPT ;  /* 0x0000000224077892 */ /* 0x000fc8000f8efc3f */
[----:B------:R-:W-:-:S06]  /*74c0*/  UISETP.NE.AND UP0, UPT, UR7, 0x3, UPT ;  /* 0x000000030700788c */ /* 0x000fcc000bf05270 */
[----:B------:R-:W-:-:S13]  /*74d0*/  PLOP3.LUT P0, PT, PT, PT, UP0, 0x80, 0x0 ;  /* 0x000000000000781c */ /* 0x000fda0003f0f008 */
[----:B------:R-:W-:Y:S05]  /*74e0*/  @!P0 BRA `(.L_x_178) ;  /* 0x0000000000048947 */ /* 0x000fea0003800000 */
[----:B------:R-:W-:Y:S01]  /*74f0*/  BPT.TRAP 0x1 ;  /* 0x000000040000795c */ /* 0x000fe20000300000 */
.L_x_178:
[----:B------:R-:W0:Y:S01]  /*7500*/  S2R R3, SR_CgaCtaId ;  /* 0x0000000000037919 */ /* 0x000e220000008800 */
[----:B------:R-:W-:-:S04]  /*7510*/  MOV R2, 0x400 ;  /* 0x0000040000027802 */ /* 0x000fc80000000f00 */
[----:B0-----:R-:W-:Y:S02]  /*7520*/  LEA R3, R3, R2, 0x18 ;  /* 0x0000000203037211 */ /* 0x001fe400078ec0ff */
[----:B------:R-:W-:-:S03]  /*7530*/  SHF.L.U32 R2, R8, 0x1f, RZ ;  /* 0x0000001f08027819 */ /* 0x000fc600000006ff */
[----:B------:R-:W-:-:S04]  /*7540*/  VIADD R3, R3, 0x10 ;  /* 0x0000001003037836 */ /* 0x000fc80000000000 */
[C---:B------:R-:W-:Y:S02]  /*7550*/  IMAD R7, R0.reuse, 0x8, R3 ;  /* 0x0000000800077824 */ /* 0x040fe400078e0203 */
[----:B------:R-:W-:Y:S02]  /*7560*/  VIADD R0, R0, 0x1 ;  /* 0x0000000100007836 */ /* 0x000fe40000000000 */
[----:B------:R-:W0:Y:S03]  /*7570*/  SYNCS.PHASECHK.TRANS64.TRYWAIT P0, [R7+URZ], R2 ;  /* 0x00000002070075a7 */ /* 0x000e26000800017f */
[----:B------:R-:W-:-:S04]  /*7580*/  ISETP.NE.AND P1, PT, R0, 0x2, PT ;  /* 0x000000020000780c */ /* 0x000fc80003f25270 */
[----:B------:R-:W-:Y:S02]  /*7590*/  SEL R5, RZ, 0x1, P1 ;  /* 0x00000001ff057807 */ /* 0x000fe40000800000 */
[----:B------:R-:W-:Y:S02]  /*75a0*/  SEL R0, R0, RZ, P1 ;  /* 0x000000ff00007207 */ /* 0x000fe40000800000 */
[----:B------:R-:W-:Y:S01]  /*75b0*/  LOP3.LUT R5, R8, R5, RZ, 0x3c, !PT ;  /* 0x0000000508057212 */ /* 0x000fe200078e3cff */
[----:B0-----:R-:W-:Y:S06]  /*75c0*/  @!P0 BRA `(.L_x_179) ;  /* 0x0000000000c88947 */ /* 0x001fec0003800000 */
.L_x_190:
[----:B------:R-:W-:Y:S01]  /*75d0*/  IMAD R3, R0, 0x8, R3 ;  /* 0x0000000800037824 */ /* 0x000fe200078e0203 */
[----:B------:R-:W-:-:S07]  /*75e0*/  SHF.L.U32 R0, R5, 0x1f, RZ ;  /* 0x0000001f05007819 */ /* 0x000fce00000006ff */
.L_x_180:
[----:B-1----:R1:W2:Y:S02]  /*75f0*/  SYNCS.PHASECHK.TRANS64.TRYWAIT P0, [R3+URZ], R0 ;  /* 0x00000000030075a7 */ /* 0x0022a4000800017f */
[----:B--2---:R-:W-:Y:S05]  /*7600*/  @!P0 NANOSLEEP.SYNCS 0x989680 ;  /* 0x009896800000895d */ /* 0x004fea0003900000 */
[----:B------:R-:W2:Y:S02]  /*7610*/  @!P0 SYNCS.PHASECHK.TRANS64 P0, [R3+URZ], R0 ;  /* 0x00000000030085a7 */ /* 0x000ea4000800007f */
[----:B--2---:R-:W-:Y:S05]  /*7620*/  @!P0 BRA `(.L_x_180) ;  /* 0xfffffffc00f08947 */ /* 0x004fea000383ffff */
.L_x_177:
[----:B------:R-:W-:Y:S05]  /*7630*/  BSYNC B0 ;  /* 0x0000000000007941 */ /* 0x000fea0003800000 */
.L_x_176:
[----:B------:R-:W-:Y:S05]  /*7640*/  EXIT ;  /* 0x000000000000794d */ /* 0x000fea0003800000 */
.L_x_14:
[----:B0-----:R0:W1:Y:S02]  /*7650*/  SYNCS.PHASECHK.TRANS64.TRYWAIT P0, [R93+URZ], R0 ;  /* 0x000000005d0075a7 */ /* 0x001064000800017f */
[----:B-1----:R-:W-:Y:S05]  /*7660*/  @!P0 NANOSLEEP.SYNCS 0x989680 ;  /* 0x009896800000895d */ /* 0x002fea0003900000 */
[----:B------:R-:W1:Y:S02]  /*7670*/  @!P0 SYNCS.PHASECHK.TRANS64 P0, [R93+URZ], R0 ;  /* 0x000000005d0085a7 */ /* 0x000e64000800007f */
[----:B-1----:R-:W-:Y:S05]  /*7680*/  @!P0 BRA `(.L_x_14) ;  /* 0xfffffffc00f08947 */ /* 0x002fea000383ffff */
[----:B------:R-:W-:Y:S05]  /*7690*/  BRA `(.L_x_181) ;  /* 0xffffff9c00cc7947 */ /* 0x000fea000383ffff */
.L_x_19:
[----:B-1----:R1:W2:Y:S02]  /*76a0*/  SYNCS.PHASECHK.TRANS64.TRYWAIT P1, [R3+URZ], R0 ;  /* 0x00000000030075a7 */ /* 0x0022a4000802017f */
[----:B--2---:R-:W-:Y:S05]  /*76b0*/  @!P1 NANOSLEEP.SYNCS 0x989680 ;  /* 0x009896800000995d */ /* 0x004fea0003900000 */
[----:B------:R-:W2:Y:S02]  /*76c0*/  @!P1 SYNCS.PHASECHK.TRANS64 P1, [R3+URZ], R0 ;  /* 0x00000000030095a7 */ /* 0x000ea4000802007f */
[----:B--2---:R-:W-:Y:S05]  /*76d0*/  @!P1 BRA `(.L_x_19) ;  /* 0xfffffffc00f09947 */ /* 0x004fea000383ffff */
[----:B------:R-:W-:Y:S05]  /*76e0*/  BRA `(.L_x_18) ;  /* 0xffffffa000347947 */ /* 0x000fea000383ffff */
.L_x_24:
[----:B-1----:R-:W-:-:S04]  /*76f0*/  IMAD.U32 R4, RZ, RZ, UR4 ;  /* 0x00000004ff047e24 */ /* 0x002fc8000f8e00ff */
[----:B------:R1:W2:Y:S03]  /*7700*/  SYNCS.PHASECHK.TRANS64.TRYWAIT P1, [R4+URZ], R3 ;  /* 0x00000003040075a7 */ /* 0x0002a6000802017f */
[----:B--2---:R-:W-:Y:S05]  /*7710*/  @!P1 NANOSLEEP.SYNCS 0x989680 ;  /* 0x009896800000995d */ /* 0x004fea0003900000 */
[----:B------:R-:W2:Y:S02]  /*7720*/  @!P1 SYNCS.PHASECHK.TRANS64 P1, [R4+URZ], R3 ;  /* 0x00000003040095a7 */ /* 0x000ea4000802007f */
[----:B--2---:R-:W-:Y:S05]  /*7730*/  @!P1 BRA `(.L_x_24) ;  /* 0xfffffffc00ec9947 */ /* 0x004fea000383ffff */
[----:B------:R-:W-:Y:S05]  /*7740*/  BRA `(.L_x_23) ;  /* 0xffffffa000ac7947 */ /* 0x000fea000383ffff */
.L_x_30:
[----:B--2---:R2:W3:Y:S02]  /*7750*/  SYNCS.PHASECHK.TRANS64.TRYWAIT P0, [R93+URZ+0x10], R0 ;  /* 0x000010005d0075a7 */ /* 0x0044e4000800017f */
[----:B---3--:R-:W-:Y:S05]  /*7760*/  @!P0 NANOSLEEP.SYNCS 0x989680 ;  /* 0x009896800000895d */ /* 0x008fea0003900000 */
[----:B------:R-:W3:Y:S02]  /*7770*/  @!P0 SYNCS.PHASECHK.TRANS64 P0, [R93+URZ+0x10], R0 ;  /* 0x000010005d0085a7 */ /* 0x000ee4000800007f */
[----:B---3--:R-:W-:Y:S05]  /*7780*/  @!P0 BRA `(.L_x_30) ;  /* 0xfffffffc00f08947 */ /* 0x008fea000383ffff */
[----:B------:R-:W-:Y:S05]  /*7790*/  BRA `(.L_x_182) ;  /* 0xffffffa400ac7947 */ /* 0x000fea000383ffff */
.L_x_163:
[----:B------:R-:W-:Y:S01]  /*77a0*/  BSSY B1, `(.L_x_183) ;  /* 0x0000006000017945 */ /* 0x000fe20003800000 */
[----:B------:R-:W-:-:S07]  /*77b0*/  IMAD.MOV.U32 R15, RZ, RZ, -0x1 ;  /* 0xffffffffff0f7424 */ /* 0x000fce00078e00ff */
[----:B------:R-:W-:Y:S05]  /*77c0*/  WARPSYNC.COLLECTIVE R15, `(.L_x_184) ;  /* 0x000000000f0c7348 */ /* 0x000fea0003c00000 */
[----:B------:R-:W-:Y:S02]  /*77d0*/  ELECT P6, UR62, PT ;  /* 0x00000000003e782f */ /* 0x000fe400038c0000 */
[----:B------:R-:W-:Y:S01]  /*77e0*/  MOV R14, UR62 ;  /* 0x0000003e000e7c02 */ /* 0x000fe20008000f00 */
[----:B------:R-:W-:Y:S10]  /*77f0*/  ENDCOLLECTIVE ;  /* 0x000000000000791b */ /* 0x000ff40003800000 */
.L_x_184:
[----:B------:R-:W-:Y:S05]  /*7800*/  BSYNC B1 ;  /* 0x0000000000017941 */ /* 0x000fea0003800000 */
.L_x_183:
[----:B------:R-:W-:Y:S05]  /*7810*/  BRA `(.L_x_185) ;  /* 0xfffffff000507947 */ /* 0x000fea000383ffff */
.L_x_166:
[----:B-1----:R1:W2:Y:S02]  /*7820*/  SYNCS.PHASECHK.TRANS64.TRYWAIT P1, [R7+URZ+0x10], R4 ;  /* 0x00001004070075a7 */ /* 0x0022a4000802017f */
[----:B--2---:R-:W-:Y:S05]  /*7830*/  @!P1 NANOSLEEP.SYNCS 0x989680 ;  /* 0x009896800000995d */ /* 0x004fea0003900000 */
[----:B------:R-:W2:Y:S02]  /*7840*/  @!P1 SYNCS.PHASECHK.TRANS64 P1, [R7+URZ+0x10], R4 ;  /* 0x00001004070095a7 */ /* 0x000ea4000802007f */
[----:B--2---:R-:W-:Y:S05]  /*7850*/  @!P1 BRA `(.L_x_166) ;  /* 0xfffffffc00f09947 */ /* 0x004fea000383ffff */
[----:B------:R-:W-:Y:S05]  /*7860*/  BRA `(.L_x_186) ;  /* 0xfffffff000847947 */ /* 0x000fea000383ffff */
.L_x_175:
[----:B------:R-:W-:Y:S01]  /*7870*/  BSSY B0, `(.L_x_187) ;  /* 0x0000006000007945 */ /* 0x000fe20003800000 */
[----:B------:R-:W-:-:S07]  /*7880*/  IMAD.MOV.U32 R15, RZ, RZ, -0x1 ;  /* 0xffffffffff0f7424 */ /* 0x000fce00078e00ff */
[----:B------:R-:W-:Y:S05]  /*7890*/  WARPSYNC.COLLECTIVE R15, `(.L_x_188) ;  /* 0x000000000f0c7348 */ /* 0x000fea0003c00000 */
[----:B------:R-:W-:Y:S02]  /*78a0*/  ELECT P6, UR62, PT ;  /* 0x00000000003e782f */ /* 0x000fe400038c0000 */
[----:B------:R-:W-:Y:S01]  /*78b0*/  MOV R14, UR62 ;  /* 0x0000003e000e7c02 */ /* 0x000fe20008000f00 */
[----:B------:R-:W-:Y:S10]  /*78c0*/  ENDCOLLECTIVE ;  /* 0x000000000000791b */ /* 0x000ff40003800000 */
.L_x_188:
[----:B------:R-:W-:Y:S05]  /*78d0*/  BSYNC B0 ;  /* 0x0000000000007941 */ /* 0x000fea0003800000 */
.L_x_187:
[----:B------:R-:W-:Y:S05]  /*78e0*/  BRA `(.L_x_189) ;  /* 0xfffffff800e87947 */ /* 0x000fea000383ffff */
.L_x_179:
[----:B0-----:R0:W1:Y:S02]  /*78f0*/  SYNCS.PHASECHK.TRANS64.TRYWAIT P0, [R7+URZ], R2 ;  /* 0x00000002070075a7 */ /* 0x001064000800017f */
[----:B-1----:R-:W-:Y:S05]  /*7900*/  @!P0 NANOSLEEP.SYNCS 0x989680 ;  /* 0x009896800000895d */ /* 0x002fea0003900000 */
[----:B------:R-:W1:Y:S02]  /*7910*/  @!P0 SYNCS.PHASECHK.TRANS64 P0, [R7+URZ], R2 ;  /* 0x00000002070085a7 */ /* 0x000e64000800007f */
[----:B-1----:R-:W-:Y:S05]  /*7920*/  @!P0 BRA `(.L_x_179) ;  /* 0xfffffffc00f08947 */ /* 0x002fea000383ffff */
[----:B------:R-:W-:Y:S05]  /*7930*/  BRA `(.L_x_190) ;  /* 0xfffffffc00247947 */ /* 0x000fea000383ffff */
.L_x_191:
[----:B------:R-:W-:-:S00]  /*7940*/  BRA `(.L_x_191) ;  /* 0xfffffffc00fc7947 */ /* 0x000fc0000383ffff */
[----:B------:R-:W-:-:S00]  /*7950*/  NOP ;  /* 0x0000000000007918 */ /* 0x000fc00000000000 */
        /* <DEDUP_REMOVED lines=10> */
.L_x_192:


//--------------------- .nv.global.init           --------------------------
	.section	.nv.global.init,"aw",@progbits
.nv.global.init:
	.type		$str$22,@object
	.size		$str$22,($str$23 - $str$22)
$str$22:
        /*0000*/ 	.byte	0x6b, 0x5f, 0x74, 0x69, 0x6c, 0x65, 0x5f, 0x63, 0x6f, 0x75, 0x6e, 0x74, 0x20, 0x3e, 0x3d, 0x20
        /*0010*/ 	.byte	0x31, 0x00
	.type		$str$23,@object
	.size		$str$23,(__unnamed_1 - $str$23)
$str$23:
        /*0012*/ 	.byte	0x2f, 0x74, 0x6d, 0x70, 0x2f, 0x63, 0x75, 0x74, 0x6c, 0x61, 0x73, 0x73, 0x5f, 0x73, 0x77, 0x65
        /*0022*/ 	.byte	0x65, 0x70, 0x5f, 0x73, 0x72, 0x63, 0x2f, 0x69, 0x6e, 0x63, 0x6c, 0x75, 0x64, 0x65, 0x2f, 0x63
        /*0032*/ 	.byte	0x75, 0x74, 0x6c, 0x61, 0x73, 0x73, 0x2f, 0x67, 0x65, 0x6d, 0x6d, 0x2f, 0x63, 0x6f, 0x6c, 0x6c
        /*0042*/ 	.byte	0x65, 0x63, 0x74, 0x69, 0x76, 0x65, 0x2f, 0x73, 0x6d, 0x39, 0x30, 0x5f, 0x6d, 0x6d, 0x61, 0x5f
        /*0052*/ 	.byte	0x74, 0x6d, 0x61, 0x5f, 0x67, 0x6d, 0x6d, 0x61, 0x5f, 0x73, 0x73, 0x5f, 0x77, 0x61, 0x72, 0x70
        /*0062*/ 	.byte	0x73, 0x70, 0x65, 0x63, 0x69, 0x61, 0x6c, 0x69, 0x7a, 0x65, 0x64, 0x2e, 0x68, 0x70, 0x70, 0x00
	.type		__unnamed_1,@object
	.size		__unnamed_1,(.L_0 - __unnamed_1)
__unnamed_1:
        /*0072*/ 	.byte	0x76, 0x6f, 0x69, 0x64, 0x20, 0x63, 0x75, 0x74, 0x6c, 0x61, 0x73, 0x73, 0x3a, 0x3a, 0x67, 0x65
        /* <DEDUP_REMOVED lines=180> */
        /*0bc2*/ 	.byte	0x00
.L_0:


//--------------------- .nv.shared._ZN7cutlass13device_kernelINS_4gemm6kernel13GemmUniversalIN4cute5tupleIJiiiiEEENS1_10collective13CollectiveMmaINS1_34MainloopSm90TmaGmmaWarpSpecializedILi2ENS5_IJNS4_1CILi1EEESB_SB_EEENS1_32KernelTmaWarpSpecializedPingpongEEENS5_IJNSA_ILi64EEENSA_ILi128EEENSA_ILi32EEEEEENS_10bfloat16_tENS5_IJlSB_lEEESJ_SK_NS4_8TiledMMAINS4_8MMA_AtomIJNS4_4SM904GMMA28MMA_64x128x16_F32BF16BF16_SSILNSO_5MajorE0ELSQ_0ELNSO_7ScaleInE1ELSR_1EEEEEENS4_6LayoutISC_NS5_IJNSA_ILi0EEESV_SV_EEEEENS5_IJNS4_10UnderscoreESY_SY_EEEEENS4_13SM90_TMA_LOADENS4_14ComposedLayoutINS4_7SwizzleILi2ELi4ELi3EEENS4_18smem_ptr_flag_bitsILi16EEENSU_INS5_IJNSA_ILi8EEESH_EEENS5_IJSH_SB_EEEEEEEvNS4_8identityES11_S1B_vS1C_EENS_8epilogue10collective6detail29Sm90TmaWarpSpecializedAdapterINS1F_15DefaultEpilogueISJ_SK_SK_NS1E_6thread17LinearCombinationISJ_Li1EffLNS1J_9ScaleType4KindE0ELNS_15FloatRoundStyleE2ESJ_EENS1_15EpilogueDefaultEEEEEvvEEEEvNT_6ParamsE --------------------------
	.section	.nv.shared._ZN7cutlass13device_kernelINS_4gemm6kernel13GemmUniversalIN4cute5tupleIJiiiiEEENS1_10collective13CollectiveMmaINS1_34MainloopSm90TmaGmmaWarpSpecializedILi2ENS5_IJNS4_1CILi1EEESB_SB_EEENS1_32KernelTmaWarpSpecializedPingpongEEENS5_IJNSA_ILi64EEENSA_ILi128EEENSA_ILi32EEEEEENS_10bfloat16_tENS5_IJlSB_lEEESJ_SK_NS4_8TiledMMAINS4_8MMA_AtomIJNS4_4SM904GMMA28MMA_64x128x16_F32BF16BF16_SSILNSO_5MajorE0ELSQ_0ELNSO_7ScaleInE1ELSR_1EEEEEENS4_6LayoutISC_NS5_IJNSA_ILi0EEESV_SV_EEEEENS5_IJNS4_10UnderscoreESY_SY_EEEEENS4_13SM90_TMA_LOADENS4_14ComposedLayoutINS4_7SwizzleILi2ELi4ELi3EEENS4_18smem_ptr_flag_bitsILi16EEENSU_INS5_IJNSA_ILi8EEESH_EEENS5_IJSH_SB_EEEEEEEvNS4_8identityES11_S1B_vS1C_EENS_8epilogue10collective6detail29Sm90TmaWarpSpecializedAdapterINS1F_15DefaultEpilogueISJ_SK_SK_NS1E_6thread17LinearCombinationISJ_Li1EffLNS1J_9ScaleType4KindE0ELNS_15FloatRoundStyleE2ESJ_EENS1_15EpilogueDefaultEEEEEvvEEEEvNT_6ParamsE,"aw",@nobits
	.sectionflags	@""
	.align	16
	.zero		1024


//--------------------- .nv.shared.reserved.0     --------------------------
	.section	.nv.shared.reserved.0,"aw",@nobits
	.weak		__nv_reservedSMEM_offset_0_alias
	.size		__nv_reservedSMEM_offset_0_alias, 0, 0
	.other		__nv_reservedSMEM_offset_0_alias,@"STO_CUDA_RESERVED_SHARED STV_DEFAULT"
__nv_reservedSMEM_offset_0_alias:
	.zero		0


//--------------------- .nv.global                --------------------------
	.section	.nv.global,"aw",@nobits
.nv.global:
	.type		_ZN40_INTERNAL_a44c62c2_4_k_cu_80fb394e_249294cute1_E,@object
	.size		_ZN40_INTERNAL_a44c62c2_4_k_cu_80fb394e_249294cute1_E,(_ZN40_INTERNAL_a44c62c2_4_k_cu_80fb394e_249294cuda3std3__45__cpo6cbeginE - _ZN40_INTERNAL_a44c62c2_4_k_cu_80fb394e_249294cute1_E)
_ZN40_INTERNAL_a44c62c2_4_k_cu_80fb394e_249294cute1_E:
	.zero		1
	.type		_ZN40_INTERNAL_a44c62c2_4_k_cu_80fb394e_249294cuda3std3__45__cpo6cbeginE,@object
	.size		_ZN40_INTERNAL_a44c62c2_4_k_cu_80fb394e_249294cuda3std3__45__cpo6cbeginE,(_ZN40_INTERNAL_a44c62c2_4_k_cu_80fb394e_249294cuda3std3__48in_placeE - _ZN40_INTERNAL_a44c62c2_4_k_cu_80fb394e_249294cuda3std3__45__cpo6cbeginE)
_ZN40_INTERNAL_a44c62c2_4_k_cu_80fb394e_249294cuda3std3__45__cpo6cbeginE:
	.zero		1
	.type		_ZN40_INTERNAL_a44c62c2_4_k_cu_80fb394e_249294cuda3std3__48in_placeE,@object
	.size		_ZN40_INTERNAL_a44c62c2_4_k_cu_80fb394e_249294cuda3std3__48in_placeE,(_ZN40_INTERNAL_a44c62c2_4_k_cu_80fb394e_249294cuda3std6ranges3__45__cpo9iter_moveE - _ZN40_INTERNAL_a44c62c2_4_k_cu_80fb394e_249294cuda3std3__48in_placeE)
_ZN40_INTERNAL_a44c62c2_4_k_cu_80fb394e_249294cuda3std3__48in_placeE:
	.zero		1
	.type		_ZN40_INTERNAL_a44c62c2_4_k_cu_80fb394e_249294cuda3std6ranges3__45__cpo9iter_moveE,@object
	.size		_ZN40_INTERNAL_a44c62c2_4_k_cu_80fb394e_249294cuda3std6ranges3__45__cpo9iter_moveE,(_ZN40_INTERNAL_a44c62c2_4_k_cu_80fb394e_249294cuda3std3__45__cpo5beginE - _ZN40_INTERNAL_a44c62c2_4_k_cu_80fb394e_249294cuda3std6ranges3__45__cpo9iter_moveE)
_ZN40_INTERNAL_a44c62c2_4_k_cu_80fb394e_249294cuda3std6ranges3__45__cpo9iter_moveE:
	.zero		1
	.type		_ZN40_INTERNAL_a44c62c2_4_k_cu_80fb394e_249294cuda3std3__45__cpo5beginE,@object
	.size		_ZN40_INTERNAL_a44c62c2_4_k_cu_80fb394e_249294cuda3std3__45__cpo5beginE,(_ZN40_INTERNAL_a44c62c2_4_k_cu_80fb394e_249294cuda3std3__442_GLOBAL__N__a44c62c2_4_k_cu_80fb394e_249296ignoreE - _ZN40_INTERNAL_a44c62c2_4_k_cu_80fb394e_249294cuda3std3__45__cpo5beginE)
_ZN40_INTERNAL_a44c62c2_4_k_cu_80fb394e_249294cuda3std3__45__cpo5beginE:
	.zero		1
	.type		_ZN40_INTERNAL_a44c62c2_4_k_cu_80fb394e_249294cuda3std3__442_GLOBAL__N__a44c62c2_4_k_cu_80fb394e_249296ignoreE,@object
	.size		_ZN40_INTERNAL_a44c62c2_4_k_cu_80fb394e_249294cuda3std3__442_GLOBAL__N__a44c62c2_4_k_cu_80fb394e_249296ignoreE,(_ZN40_INTERNAL_a44c62c2_4_k_cu_80fb394e_249294cute7productE - _ZN40_INTERNAL_a44c62c2_4_k_cu_80fb394e_249294cuda3std3__442_GLOBAL__N__a44c62c2_4_k_cu_80fb394e_249296ignoreE)
_ZN40_INTERNAL_a44c62c2_4_k_cu_80fb394e_249294cuda3std3__442_GLOBAL__N__a44c62c2_4_k_cu_80fb394e_249296ignoreE:
	.zero		1
	.type		_ZN40_INTERNAL_a44c62c2_4_k_cu_80fb394e_249294cute7productE,@object
	.size		_ZN40_INTERNAL_a44c62c2_4_k_cu_80fb394e_249294cute7productE,(_ZN40_INTERNAL_a44c62c2_4_k_cu_80fb394e_249294cuda3std3__45__cpo3endE - _ZN40_INTERNAL_a44c62c2_4_k_cu_80fb394e_249294cute7productE)
_ZN40_INTERNAL_a44c62c2_4_k_cu_80fb394e_249294cute7productE:
	.zero		1
	.type		_ZN40_INTERNAL_a44c62c2_4_k_cu_80fb394e_249294cuda3std3__45__cpo3endE,@object
	.size		_ZN40_INTERNAL_a44c62c2_4_k_cu_80fb394e_249294cuda3std3__45__cpo3endE,(_ZN40_INTERNAL_a44c62c2_4_k_cu_80fb394e_249294cuda3std3__419piecewise_constructE - _ZN40_INTERNAL_a44c62c2_4_k_cu_80fb394e_249294cuda3std3__45__cpo3endE)
_ZN40_INTERNAL_a44c62c2_4_k_cu_80fb394e_249294cuda3std3__45__cpo3endE:
	.zero		1
	.type		_ZN40_INTERNAL_a44c62c2_4_k_cu_80fb394e_249294cuda3std3__419piecewise_constructE,@object
	.size		_ZN40_INTERNAL_a44c62c2_4_k_cu_80fb394e_249294cuda3std3__419piecewise_constructE,(_ZN40_INTERNAL_a44c62c2_4_k_cu_80fb394e_249294cuda3std3__45__cpo4cendE - _ZN40_INTERNAL_a44c62c2_4_k_cu_80fb394e_249294cuda3std3__419piecewise_constructE)
_ZN40_INTERNAL_a44c62c2_4_k_cu_80fb394e_249294cuda3std3__419piecewise_constructE:
	.zero		1
	.type		_ZN40_INTERNAL_a44c62c2_4_k_cu_80fb394e_249294cuda3std3__45__cpo4cendE,@object
	.size		_ZN40_INTERNAL_a44c62c2_4_k_cu_80fb394e_249294cuda3std3__45__cpo4cendE,(_ZN40_INTERNAL_a44c62c2_4_k_cu_80fb394e_249294cuda3std6ranges3__45__cpo4swapE - _ZN40_INTERNAL_a44c62c2_4_k_cu_80fb394e_249294cuda3std3__45__cpo4cendE)
_ZN40_INTERNAL_a44c62c2_4_k_cu_80fb394e_249294cuda3std3__45__cpo4cendE:
	.zero		1
	.type		_ZN40_INTERNAL_a44c62c2_4_k_cu_80fb394e_249294cuda3std6ranges3__45__cpo4swapE,@object
	.size		_ZN40_INTERNAL_a44c62c2_4_k_cu_80fb394e_249294cuda3std6ranges3__45__cpo4swapE,(.L_8 - _ZN40_INTERNAL_a44c62c2_4_k_cu_80fb394e_249294cuda3std6ranges3__45__cpo4swapE)
_ZN40_INTERNAL_a44c62c2_4_k_cu_80fb394e_249294cuda3std6ranges3__45__cpo4swapE:
	.zero		1
.L_8:


//--------------------- .nv.constant0._ZN7cutlass13device_kernelINS_4gemm6kernel13GemmUniversalIN4cute5tupleIJiiiiEEENS1_10collective13CollectiveMmaINS1_34MainloopSm90TmaGmmaWarpSpecializedILi2ENS5_IJNS4_1CILi1EEESB_SB_EEENS1_32KernelTmaWarpSpecializedPingpongEEENS5_IJNSA_ILi64EEENSA_ILi128EEENSA_ILi32EEEEEENS_10bfloat16_tENS5_IJlSB_lEEESJ_SK_NS4_8TiledMMAINS4_8MMA_AtomIJNS4_4SM904GMMA28MMA_64x128x16_F32BF16BF16_SSILNSO_5MajorE0ELSQ_0ELNSO_7ScaleInE1ELSR_1EEEEEENS4_6LayoutISC_NS5_IJNSA_ILi0EEESV_SV_EEEEENS5_IJNS4_10UnderscoreESY_SY_EEEEENS4_13SM90_TMA_LOADENS4_14ComposedLayoutINS4_7SwizzleILi2ELi4ELi3EEENS4_18smem_ptr_flag_bitsILi16EEENSU_INS5_IJNSA_ILi8EEESH_EEENS5_IJSH_SB_EEEEEEEvNS4_8identityES11_S1B_vS1C_EENS_8epilogue10collective6detail29Sm90TmaWarpSpecializedAdapterINS1F_15DefaultEpilogueISJ_SK_SK_NS1E_6thread17LinearCombinationISJ_Li1EffLNS1J_9ScaleType4KindE0ELNS_15FloatRoundStyleE2ESJ_EENS1_15EpilogueDefaultEEEEEvvEEEEvNT_6ParamsE --------------------------
	.section	.nv.constant0._ZN7cutlass13device_kernelINS_4gemm6kernel13GemmUniversalIN4cute5tupleIJiiiiEEENS1_10collective13CollectiveMmaINS1_34MainloopSm90TmaGmmaWarpSpecializedILi2ENS5_IJNS4_1CILi1EEESB_SB_EEENS1_32KernelTmaWarpSpecializedPingpongEEENS5_IJNSA_ILi64EEENSA_ILi128EEENSA_ILi32EEEEEENS_10bfloat16_tENS5_IJlSB_lEEESJ_SK_NS4_8TiledMMAINS4_8MMA_AtomIJNS4_4SM904GMMA28MMA_64x128x16_F32BF16BF16_SSILNSO_5MajorE0ELSQ_0ELNSO_7ScaleInE1ELSR_1EEEEEENS4_6LayoutISC_NS5_IJNSA_ILi0EEESV_SV_EEEEENS5_IJNS4_10UnderscoreESY_SY_EEEEENS4_13SM90_TMA_LOADENS4_14ComposedLayoutINS4_7SwizzleILi2ELi4ELi3EEENS4_18smem_ptr_flag_bitsILi16EEENSU_INS5_IJNSA_ILi8EEESH_EEENS5_IJSH_SB_EEEEEEEvNS4_8identityES11_S1B_vS1C_EENS_8epilogue10collective6detail29Sm90TmaWarpSpecializedAdapterINS1F_15DefaultEpilogueISJ_SK_SK_NS1E_6thread17LinearCombinationISJ_Li1EffLNS1J_9ScaleType4KindE0ELNS_15FloatRoundStyleE2ESJ_EENS1_15EpilogueDefaultEEEEEvvEEEEvNT_6ParamsE,"a",@progbits
	.sectionflags	@""
	.align	4
.nv.constant0._ZN7cutlass13device_kernelINS_4gemm6kernel13GemmUniversalIN4cute5tupleIJiiiiEEENS1_10collective13CollectiveMmaINS1_34MainloopSm90TmaGmmaWarpSpecializedILi2ENS5_IJNS4_1CILi1EEESB_SB_EEENS1_32KernelTmaWarpSpecializedPingpongEEENS5_IJNSA_ILi64EEENSA_ILi128EEENSA_ILi32EEEEEENS_10bfloat16_tENS5_IJlSB_lEEESJ_SK_NS4_8TiledMMAINS4_8MMA_AtomIJNS4_4SM904GMMA28MMA_64x128x16_F32BF16BF16_SSILNSO_5MajorE0ELSQ_0ELNSO_7ScaleInE1ELSR_1EEEEEENS4_6LayoutISC_NS5_IJNSA_ILi0EEESV_SV_EEEEENS5_IJNS4_10UnderscoreESY_SY_EEEEENS4_13SM90_TMA_LOADENS4_14ComposedLayoutINS4_7SwizzleILi2ELi4ELi3EEENS4_18smem_ptr_flag_bitsILi16EEENSU_INS5_IJNSA_ILi8EEESH_EEENS5_IJSH_SB_EEEEEEEvNS4_8identityES11_S1B_vS1C_EENS_8epilogue10collective6detail29Sm90TmaWarpSpecializedAdapterINS1F_15DefaultEpilogueISJ_SK_SK_NS1E_6thread17LinearCombinationISJ_Li1EffLNS1J_9ScaleType4KindE0ELNS_15FloatRoundStyleE2ESJ_EENS1_15EpilogueDefaultEEEEEvvEEEEvNT_6ParamsE:
	.zero		1664


//--------------------- SYMBOLS --------------------------

	.type		.nv.reservedSmem.offset0,@object
	.size		.nv.reservedSmem.offset0,0x4
	.type		__assertfail,@function
